// auto-generated by cutlass_sweep.epilogue — config: {"arch": "sm_100", "cluster_m": 1, "cluster_n": 1, "dtype": "bf16", "fusion": "sigmoid", "tile_k": 64, "tile_m": 128, "tile_n": 256}
#include "cutlass/cutlass.h"
#include "cutlass/gemm/collective/collective_builder.hpp"
#include "cutlass/gemm/device/gemm_universal_adapter.h"
#include "cutlass/gemm/kernel/gemm_universal.hpp"
#include "cutlass/epilogue/collective/collective_builder.hpp"
#include "cutlass/epilogue/fusion/operations.hpp"
#include "cutlass/epilogue/thread/activation.h"

using Elem = cutlass::bfloat16_t;
using Acc  = float;
using TileShape    = cute::Shape<cute::_128, cute::_256, cute::_64>;
using ClusterShape = cute::Shape<cute::_1, cute::_1, cute::_1>;
using FusionOp     = cutlass::epilogue::fusion::LinCombEltAct<cutlass::epilogue::thread::Sigmoid, Elem, Acc>;

using CollectiveEpilogue = typename cutlass::epilogue::collective::CollectiveBuilder<
    cutlass::arch::Sm100, cutlass::arch::OpClassTensorOp,
    TileShape, ClusterShape,
    cutlass::epilogue::collective::EpilogueTileAuto,
    Acc, Acc,
    Elem, cutlass::layout::RowMajor, 128 / cutlass::sizeof_bits<Elem>::value,
    Elem, cutlass::layout::RowMajor, 128 / cutlass::sizeof_bits<Elem>::value,
    cutlass::epilogue::collective::EpilogueScheduleAuto,
    FusionOp
  >::CollectiveOp;

using CollectiveMainloop = typename cutlass::gemm::collective::CollectiveBuilder<
    cutlass::arch::Sm100, cutlass::arch::OpClassTensorOp,
    Elem, cutlass::layout::RowMajor, 128 / cutlass::sizeof_bits<Elem>::value,
    Elem, cutlass::layout::ColumnMajor, 128 / cutlass::sizeof_bits<Elem>::value,
    Acc,
    TileShape, ClusterShape,
    cutlass::gemm::collective::StageCountAutoCarveout<
        static_cast<int>(sizeof(typename CollectiveEpilogue::SharedStorage))>,
    cutlass::gemm::collective::KernelScheduleAuto
  >::CollectiveOp;

using GemmKernel = cutlass::gemm::kernel::GemmUniversal<
    cute::Shape<int,int,int,int>, CollectiveMainloop, CollectiveEpilogue>;
using Gemm = cutlass::gemm::device::GemmUniversalAdapter<GemmKernel>;

auto* _anchor = &cutlass::device_kernel<GemmKernel>;


// ===== COMPILED SASS (sm_100a) =====

	.target	sm_100a

	.elftype	@"ET_EXEC"


//--------------------- .note.nv.tkinfo           --------------------------
	.section	.note.nv.tkinfo,"",@"SHT_NOTE"
	.sectionflags	@"SHF_NOTE_NV_TKINFO"
	.tkinfo
        /*0018*/ 	.word	0x00000002
        /*0030*/ 	.string	""
        /*0030*/ 	.string	"ptxas"
        /*0030*/ 	.string	"Cuda compilation tools, release 13.0, V13.0.88"
        /*0030*/ 	.string	"Build cuda_13.0.r13.0/compiler.36424714_0"
        /*0030*/ 	.string	"-arch sm_100a -m 64 "



//--------------------- .note.nv.cuinfo           --------------------------
	.section	.note.nv.cuinfo,"",@"SHT_NOTE"
	.sectionflags	@"SHF_NOTE_NV_CUINFO"
        /*0018*/ 	.short	0x0002
        /*001a*/ 	.short	0x0064
        /*001c*/ 	.short	0x0082
	.zero		2


//--------------------- .nv.info                  --------------------------
	.section	.nv.info,"",@"SHT_CUDA_INFO"
	.align	4


	//----- nvinfo : EIATTR_REGCOUNT
	.align		4
        /*0000*/ 	.byte	0x04, 0x2f
        /*0002*/ 	.short	(.L_19 - .L_18)
	.align		4
.L_18:
        /*0004*/ 	.word	index@(_ZN7cutlass13device_kernelINS_4gemm6kernel13GemmUniversalIN4cute5tupleIJiiiiEEENS1_10collective13CollectiveMmaINS1_35MainloopSm100TmaUmmaWarpSpecializedILi3ELi2ELi2ENS5_IJNS4_1CILi1EEESB_SB_EEEEENS5_IJNSA_ILi128EEENSA_ILi256EEENSA_ILi64EEEEEENS_10bfloat16_tENS5_IJlSB_lEEESI_SJ_NS4_8TiledMMAINS4_8MMA_AtomIJNS4_20SM100_MMA_F16BF16_SSISI_SI_fLi128ELi256ELNS4_4UMMA5MajorE0ELSO_0ELNSN_7ScaleInE0ELSP_0EEEEEENS4_6LayoutISC_NS5_IJNSA_ILi0EEEST_ST_EEEEENS5_IJNS4_10UnderscoreESW_SW_EEEEENS4_13SM90_TMA_LOADENS4_14ComposedLayoutINS4_7SwizzleILi3ELi4ELi3EEENS4_18smem_ptr_flag_bitsILi16EEENSS_INS5_IJNSA_ILi8EEESG_EEENS5_IJSG_SB_EEEEEEEvNS4_8identityESZ_S19_vS1A_EENS_8epilogue10collective18CollectiveEpilogueINS1C_23Sm100TmaWarpSpecializedILi4ELi2ELi64ELb1ELb0EEEJSH_NS5_IJNSS_ISE_SB_EENSS_ISG_SB_EEEEESI_SJ_SI_SJ_NS1C_6fusion15FusionCallbacksIS1G_NS1K_13LinCombEltActINS1C_6thread7SigmoidESI_fSI_fLNS_15FloatRoundStyleE2EEESH_S1J_JEEENS4_5SM1004TMEM4LOAD26SM100_TMEM_LOAD_32dp32b64xESZ_S19_NS4_39AutoVectorizingCopyWithAssumedAlignmentILi128EEENS4_14SM90_TMA_STOREES19_S1X_S1X_EEEvvEEEEvNT_6ParamsE)
        /*0008*/ 	.word	0x000000ea


	//----- nvinfo : EIATTR_FRAME_SIZE
	.align		4
.L_19:
        /*000c*/ 	.byte	0x04, 0x11
        /*000e*/ 	.short	(.L_21 - .L_20)
	.align		4
.L_20:
        /*0010*/ 	.word	index@($__internal_3_$__cuda_sm20_rcp_rn_f32_slowpath)
        /*0014*/ 	.word	0x00000000


	//----- nvinfo : EIATTR_FRAME_SIZE
	.align		4
.L_21:
        /*0018*/ 	.byte	0x04, 0x11
        /*001a*/ 	.short	(.L_23 - .L_22)
	.align		4
.L_22:
        /*001c*/ 	.word	index@($__internal_2_$__cuda_sm10x_tcgen05_guardrail_trap_unallocated_columns_being_dealloced)
        /*0020*/ 	.word	0x00000000


	//----- nvinfo : EIATTR_FRAME_SIZE
	.align		4
.L_23:
        /*0024*/ 	.byte	0x04, 0x11
        /*0026*/ 	.short	(.L_25 - .L_24)
	.align		4
.L_24:
        /*0028*/ 	.word	index@($__internal_1_$__cuda_sm10x_tcgen05_guardrail_trap_phase_invalid_during_alloc)
        /*002c*/ 	.word	0x00000000


	//----- nvinfo : EIATTR_FRAME_SIZE
	.align		4
.L_25:
        /*0030*/ 	.byte	0x04, 0x11
        /*0032*/ 	.short	(.L_27 - .L_26)
	.align		4
.L_26:
        /*0034*/ 	.word	index@($__internal_0_$__cuda_sm10x_tcgen05_guardrail_trap_col_being_dealloced_not_returned_by_alloc)
        /*0038*/ 	.word	0x00000000


	//----- nvinfo : EIATTR_FRAME_SIZE
	.align		4
.L_27:
        /*003c*/ 	.byte	0x04, 0x11
        /*003e*/ 	.short	(.L_29 - .L_28)
	.align		4
.L_28:
        /*0040*/ 	.word	index@(_ZN7cutlass13device_kernelINS_4gemm6kernel13GemmUniversalIN4cute5tupleIJiiiiEEENS1_10collective13CollectiveMmaINS1_35MainloopSm100TmaUmmaWarpSpecializedILi3ELi2ELi2ENS5_IJNS4_1CILi1EEESB_SB_EEEEENS5_IJNSA_ILi128EEENSA_ILi256EEENSA_ILi64EEEEEENS_10bfloat16_tENS5_IJlSB_lEEESI_SJ_NS4_8TiledMMAINS4_8MMA_AtomIJNS4_20SM100_MMA_F16BF16_SSISI_SI_fLi128ELi256ELNS4_4UMMA5MajorE0ELSO_0ELNSN_7ScaleInE0ELSP_0EEEEEENS4_6LayoutISC_NS5_IJNSA_ILi0EEEST_ST_EEEEENS5_IJNS4_10UnderscoreESW_SW_EEEEENS4_13SM90_TMA_LOADENS4_14ComposedLayoutINS4_7SwizzleILi3ELi4ELi3EEENS4_18smem_ptr_flag_bitsILi16EEENSS_INS5_IJNSA_ILi8EEESG_EEENS5_IJSG_SB_EEEEEEEvNS4_8identityESZ_S19_vS1A_EENS_8epilogue10collective18CollectiveEpilogueINS1C_23Sm100TmaWarpSpecializedILi4ELi2ELi64ELb1ELb0EEEJSH_NS5_IJNSS_ISE_SB_EENSS_ISG_SB_EEEEESI_SJ_SI_SJ_NS1C_6fusion15FusionCallbacksIS1G_NS1K_13LinCombEltActINS1C_6thread7SigmoidESI_fSI_fLNS_15FloatRoundStyleE2EEESH_S1J_JEEENS4_5SM1004TMEM4LOAD26SM100_TMEM_LOAD_32dp32b64xESZ_S19_NS4_39AutoVectorizingCopyWithAssumedAlignmentILi128EEENS4_14SM90_TMA_STOREES19_S1X_S1X_EEEvvEEEEvNT_6ParamsE)
        /*0044*/ 	.word	0x00000000


	//----- nvinfo : EIATTR_MIN_STACK_SIZE
	.align		4
.L_29:
        /*0048*/ 	.byte	0x04, 0x12
        /*004a*/ 	.short	(.L_31 - .L_30)
	.align		4
.L_30:
        /*004c*/ 	.word	index@(_ZN7cutlass13device_kernelINS_4gemm6kernel13GemmUniversalIN4cute5tupleIJiiiiEEENS1_10collective13CollectiveMmaINS1_35MainloopSm100TmaUmmaWarpSpecializedILi3ELi2ELi2ENS5_IJNS4_1CILi1EEESB_SB_EEEEENS5_IJNSA_ILi128EEENSA_ILi256EEENSA_ILi64EEEEEENS_10bfloat16_tENS5_IJlSB_lEEESI_SJ_NS4_8TiledMMAINS4_8MMA_AtomIJNS4_20SM100_MMA_F16BF16_SSISI_SI_fLi128ELi256ELNS4_4UMMA5MajorE0ELSO_0ELNSN_7ScaleInE0ELSP_0EEEEEENS4_6LayoutISC_NS5_IJNSA_ILi0EEEST_ST_EEEEENS5_IJNS4_10UnderscoreESW_SW_EEEEENS4_13SM90_TMA_LOADENS4_14ComposedLayoutINS4_7SwizzleILi3ELi4ELi3EEENS4_18smem_ptr_flag_bitsILi16EEENSS_INS5_IJNSA_ILi8EEESG_EEENS5_IJSG_SB_EEEEEEEvNS4_8identityESZ_S19_vS1A_EENS_8epilogue10collective18CollectiveEpilogueINS1C_23Sm100TmaWarpSpecializedILi4ELi2ELi64ELb1ELb0EEEJSH_NS5_IJNSS_ISE_SB_EENSS_ISG_SB_EEEEESI_SJ_SI_SJ_NS1C_6fusion15FusionCallbacksIS1G_NS1K_13LinCombEltActINS1C_6thread7SigmoidESI_fSI_fLNS_15FloatRoundStyleE2EEESH_S1J_JEEENS4_5SM1004TMEM4LOAD26SM100_TMEM_LOAD_32dp32b64xESZ_S19_NS4_39AutoVectorizingCopyWithAssumedAlignmentILi128EEENS4_14SM90_TMA_STOREES19_S1X_S1X_EEEvvEEEEvNT_6ParamsE)
        /*0050*/ 	.word	0x00000000
.L_31:


//--------------------- .nv.compat                --------------------------
	.section	.nv.compat,"",@"SHT_CUDA_COMPAT_INFO"
	.align	4
        /*0000*/ 	.byte	0x02, 0x09, 0x01, 0x00, 0x02, 0x02, 0x02, 0x00, 0x02, 0x05, 0x05, 0x00, 0x03, 0x07, 0x01, 0x01
        /*0010*/ 	.byte	0x02, 0x03, 0x01, 0x00, 0x02, 0x06, 0x01, 0x00, 0x04, 0x0b, 0x08, 0x00, 0x09, 0x00, 0x00, 0x00
        /*0020*/ 	.byte	0x00, 0x00, 0x00, 0x00


//--------------------- .nv.info._ZN7cutlass13device_kernelINS_4gemm6kernel13GemmUniversalIN4cute5tupleIJiiiiEEENS1_10collective13CollectiveMmaINS1_35MainloopSm100TmaUmmaWarpSpecializedILi3ELi2ELi2ENS5_IJNS4_1CILi1EEESB_SB_EEEEENS5_IJNSA_ILi128EEENSA_ILi256EEENSA_ILi64EEEEEENS_10bfloat16_tENS5_IJlSB_lEEESI_SJ_NS4_8TiledMMAINS4_8MMA_AtomIJNS4_20SM100_MMA_F16BF16_SSISI_SI_fLi128ELi256ELNS4_4UMMA5MajorE0ELSO_0ELNSN_7ScaleInE0ELSP_0EEEEEENS4_6LayoutISC_NS5_IJNSA_ILi0EEEST_ST_EEEEENS5_IJNS4_10UnderscoreESW_SW_EEEEENS4_13SM90_TMA_LOADENS4_14ComposedLayoutINS4_7SwizzleILi3ELi4ELi3EEENS4_18smem_ptr_flag_bitsILi16EEENSS_INS5_IJNSA_ILi8EEESG_EEENS5_IJSG_SB_EEEEEEEvNS4_8identityESZ_S19_vS1A_EENS_8epilogue10collective18CollectiveEpilogueINS1C_23Sm100TmaWarpSpecializedILi4ELi2ELi64ELb1ELb0EEEJSH_NS5_IJNSS_ISE_SB_EENSS_ISG_SB_EEEEESI_SJ_SI_SJ_NS1C_6fusion15FusionCallbacksIS1G_NS1K_13LinCombEltActINS1C_6thread7SigmoidESI_fSI_fLNS_15FloatRoundStyleE2EEESH_S1J_JEEENS4_5SM1004TMEM4LOAD26SM100_TMEM_LOAD_32dp32b64xESZ_S19_NS4_39AutoVectorizingCopyWithAssumedAlignmentILi128EEENS4_14SM90_TMA_STOREES19_S1X_S1X_EEEvvEEEEvNT_6ParamsE --------------------------
	.section	.nv.info._ZN7cutlass13device_kernelINS_4gemm6kernel13GemmUniversalIN4cute5tupleIJiiiiEEENS1_10collective13CollectiveMmaINS1_35MainloopSm100TmaUmmaWarpSpecializedILi3ELi2ELi2ENS5_IJNS4_1CILi1EEESB_SB_EEEEENS5_IJNSA_ILi128EEENSA_ILi256EEENSA_ILi64EEEEEENS_10bfloat16_tENS5_IJlSB_lEEESI_SJ_NS4_8TiledMMAINS4_8MMA_AtomIJNS4_20SM100_MMA_F16BF16_SSISI_SI_fLi128ELi256ELNS4_4UMMA5MajorE0ELSO_0ELNSN_7ScaleInE0ELSP_0EEEEEENS4_6LayoutISC_NS5_IJNSA_ILi0EEEST_ST_EEEEENS5_IJNS4_10UnderscoreESW_SW_EEEEENS4_13SM90_TMA_LOADENS4_14ComposedLayoutINS4_7SwizzleILi3ELi4ELi3EEENS4_18smem_ptr_flag_bitsILi16EEENSS_INS5_IJNSA_ILi8EEESG_EEENS5_IJSG_SB_EEEEEEEvNS4_8identityESZ_S19_vS1A_EENS_8epilogue10collective18CollectiveEpilogueINS1C_23Sm100TmaWarpSpecializedILi4ELi2ELi64ELb1ELb0EEEJSH_NS5_IJNSS_ISE_SB_EENSS_ISG_SB_EEEEESI_SJ_SI_SJ_NS1C_6fusion15FusionCallbacksIS1G_NS1K_13LinCombEltActINS1C_6thread7SigmoidESI_fSI_fLNS_15FloatRoundStyleE2EEESH_S1J_JEEENS4_5SM1004TMEM4LOAD26SM100_TMEM_LOAD_32dp32b64xESZ_S19_NS4_39AutoVectorizingCopyWithAssumedAlignmentILi128EEENS4_14SM90_TMA_STOREES19_S1X_S1X_EEEvvEEEEvNT_6ParamsE,"",@"SHT_CUDA_INFO"
	.sectionflags	@""
	.align	4


	//----- nvinfo : EIATTR_CUDA_API_VERSION
	.align		4
        /*0000*/ 	.byte	0x04, 0x37
        /*0002*/ 	.short	(.L_33 - .L_32)
.L_32:
        /*0004*/ 	.word	0x00000082


	//----- nvinfo : EIATTR_KPARAM_INFO
	.align		4
.L_33:
        /*0008*/ 	.byte	0x04, 0x17
        /*000a*/ 	.short	(.L_35 - .L_34)
.L_34:
        /*000c*/ 	.word	0x00000000
        /*0010*/ 	.short	0x0000
        /*0012*/ 	.short	0x0000
        /*0014*/ 	.byte	0x00, 0xf0, 0x01, 0x20


	//----- nvinfo : EIATTR_AT_ENTRY_FRAGMENTS
	.align		4
.L_35:
        /*0018*/ 	.byte	0x04, 0x4f
        /*001a*/ 	.short	(.L_37 - .L_36)


	//   ....[0]....
.L_36:
        /*001c*/ 	.word	0x00000006


	//----- nvinfo : EIATTR_RESERVED_SMEM_USED
	.align		4
.L_37:
        /*0020*/ 	.byte	0x01, 0x41
	.zero		2


	//----- nvinfo : EIATTR_SPARSE_MMA_MASK
	.align		4
        /*0024*/ 	.byte	0x03, 0x50
        /*0026*/ 	.short	0x0000


	//----- nvinfo : EIATTR_TCGEN05_1CTA_USED
	.align		4
        /*0028*/ 	.byte	0x01, 0x51
	.zero		2


	//----- nvinfo : EIATTR_MAXREG_COUNT
	.align		4
        /*002c*/ 	.byte	0x03, 0x1b
        /*002e*/ 	.short	0x00ff


	//----- nvinfo : EIATTR_NUM_BARRIERS
	.align		4
        /*0030*/ 	.byte	0x02, 0x4c
        /*0032*/ 	.byte	0x07
	.zero		1


	//----- nvinfo : EIATTR_EXTERNS
	.align		4
        /*0034*/ 	.byte	0x04, 0x0f
        /*0036*/ 	.short	(.L_39 - .L_38)


	//   ....[0]....
	.align		4
.L_38:
        /*0038*/ 	.word	index@(__assertfail)


	//----- nvinfo : EIATTR_MERCURY_ISA_VERSION
	.align		4
.L_39:
        /*003c*/ 	.byte	0x03, 0x5f
        /*003e*/ 	.short	0x0101


	//----- nvinfo : EIATTR_INT_WARP_WIDE_INSTR_OFFSETS
	.align		4
        /*0040*/ 	.byte	0x04, 0x31
        /*0042*/ 	.short	(.L_41 - .L_40)


	//   ....[0]....
.L_40:
        /*0044*/ 	.word	0x00001d40


	//   ....[1]....
        /*0048*/ 	.word	0x000035e0


	//   ....[2]....
        /*004c*/ 	.word	0x00003600


	//   ....[3]....
        /*0050*/ 	.word	0x00003630


	//   ....[4]....
        /*0054*/ 	.word	0x00003f70


	//   ....[5]....
        /*0058*/ 	.word	0x00003fe0


	//   ....[6]....
        /*005c*/ 	.word	0x000040c0


	//   ....[7]....
        /*0060*/ 	.word	0x00004140


	//   ....[8]....
        /*0064*/ 	.word	0x00004250


	//   ....[9]....
        /*0068*/ 	.word	0x000042e0


	//   ....[10]....
        /*006c*/ 	.word	0x000044c0


	//   ....[11]....
        /*0070*/ 	.word	0x00004620


	//   ....[12]....
        /*0074*/ 	.word	0x00005560


	//----- nvinfo : EIATTR_COOP_GROUP_MASK_REGIDS
	.align		4
.L_41:
        /*0078*/ 	.byte	0x04, 0x29
        /*007a*/ 	.short	(.L_43 - .L_42)


	//   ....[0]....
.L_42:
        /*007c*/ 	.word	0xffffffff


	//   ....[1]....
        /*0080*/ 	.word	0xffffffff


	//   ....[2]....
        /*0084*/ 	.word	0xffffffff


	//   ....[3]....
        /*0088*/ 	.word	0xffffffff


	//   ....[4]....
        /*008c*/ 	.word	0xffffffff


	//   ....[5]....
        /*0090*/ 	.word	0xffffffff


	//   ....[6]....
        /*0094*/ 	.word	0xffffffff


	//   ....[7]....
        /*0098*/ 	.word	0xffffffff


	//   ....[8]....
        /*009c*/ 	.word	0xffffffff


	//   ....[9]....
        /*00a0*/ 	.word	0xffffffff


	//   ....[10]....
        /*00a4*/ 	.word	0xffffffff


	//   ....[11]....
        /*00a8*/ 	.word	0xffffffff


	//   ....[12]....
        /*00ac*/ 	.word	0xffffffff


	//----- nvinfo : EIATTR_COOP_GROUP_INSTR_OFFSETS
	.align		4
.L_43:
        /*00b0*/ 	.byte	0x04, 0x28
        /*00b2*/ 	.short	(.L_45 - .L_44)


	//   ....[0]....
.L_44:
        /*00b4*/ 	.word	0x00000090


	//   ....[1]....
        /*00b8*/ 	.word	0x000004a0


	//   ....[2]....
        /*00bc*/ 	.word	0x000005f0


	//   ....[3]....
        /*00c0*/ 	.word	0x00000790


	//   ....[4]....
        /*00c4*/ 	.word	0x00000890


	//   ....[5]....
        /*00c8*/ 	.word	0x00000a00


	//   ....[6]....
        /*00cc*/ 	.word	0x00000b60


	//   ....[7]....
        /*00d0*/ 	.word	0x00001c20


	//   ....[8]....
        /*00d4*/ 	.word	0x00002970


	//   ....[9]....
        /*00d8*/ 	.word	0x00002b80


	//   ....[10]....
        /*00dc*/ 	.word	0x00002bb0


	//   ....[11]....
        /*00e0*/ 	.word	0x000034c0


	//   ....[12]....
        /*00e4*/ 	.word	0x000036f0


	//----- nvinfo : EIATTR_VRC_CTA_INIT_COUNT
	.align		4
.L_45:
        /*00e8*/ 	.byte	0x02, 0x4a
        /*00ea*/ 	.byte	0x80
	.zero		1


	//----- nvinfo : EIATTR_SYSCALL_OFFSETS
	.align		4
        /*00ec*/ 	.byte	0x04, 0x46
        /*00ee*/ 	.short	(.L_47 - .L_46)


	//   ....[0]....
.L_46:
        /*00f0*/ 	.word	0x00005040


	//   ....[1]....
        /*00f4*/ 	.word	0x00005130


	//   ....[2]....
        /*00f8*/ 	.word	0x00005bc0


	//----- nvinfo : EIATTR_MBARRIER_INSTR_OFFSETS
	.align		4
.L_47:
        /*00fc*/ 	.byte	0x04, 0x39
        /*00fe*/ 	.short	(.L_49 - .L_48)


	//   ....[0]....
.L_48:
        /*0100*/ 	.word	0x00000580
        /*0104*/ 	.word	0x000000ff
        /*0108*/ 	.word	0x00000000
        /*010c*/ 	.short	0x0100
        /*010e*/ 	.byte	0x05
	.zero		1


	//   ....[1]....
        /*0110*/ 	.word	0x00000590
        /*0114*/ 	.word	0x000000ff
        /*0118*/ 	.word	0x00000018
        /*011c*/ 	.short	0x0100
        /*011e*/ 	.byte	0x05
	.zero		1


	//   ....[2]....
        /*0120*/ 	.word	0x000005a0
        /*0124*/ 	.word	0x000000ff
        /*0128*/ 	.word	0x00000008
        /*012c*/ 	.short	0x0100
        /*012e*/ 	.byte	0x05
	.zero		1


	//   ....[3]....
        /*0130*/ 	.word	0x000005b0
        /*0134*/ 	.word	0x000000ff
        /*0138*/ 	.word	0x00000020
        /*013c*/ 	.short	0x0100
        /*013e*/ 	.byte	0x05
	.zero		1


	//   ....[4]....
        /*0140*/ 	.word	0x000005c0
        /*0144*/ 	.word	0x000000ff
        /*0148*/ 	.word	0x00000010
        /*014c*/ 	.short	0x0100
        /*014e*/ 	.byte	0x05
	.zero		1


	//   ....[5]....
        /*0150*/ 	.word	0x000005d0
        /*0154*/ 	.word	0x000000ff
        /*0158*/ 	.word	0x00000028
        /*015c*/ 	.short	0x0100
        /*015e*/ 	.byte	0x05
	.zero		1


	//   ....[6]....
        /*0160*/ 	.word	0x00000700
        /*0164*/ 	.word	0x000000ff
        /*0168*/ 	.word	0x00000030
        /*016c*/ 	.short	0x0100
        /*016e*/ 	.byte	0x07
	.zero		1


	//   ....[7]....
        /*0170*/ 	.word	0x00000710
        /*0174*/ 	.word	0x000000ff
        /*0178*/ 	.word	0x00000050
        /*017c*/ 	.short	0x0100
        /*017e*/ 	.byte	0x07
	.zero		1


	//   ....[8]....
        /*0180*/ 	.word	0x00000720
        /*0184*/ 	.word	0x000000ff
        /*0188*/ 	.word	0x00000038
        /*018c*/ 	.short	0x0100
        /*018e*/ 	.byte	0x07
	.zero		1


	//   ....[9]....
        /*0190*/ 	.word	0x00000730
        /*0194*/ 	.word	0x000000ff
        /*0198*/ 	.word	0x00000058
        /*019c*/ 	.short	0x0100
        /*019e*/ 	.byte	0x07
	.zero		1


	//   ....[10]....
        /*01a0*/ 	.word	0x00000740
        /*01a4*/ 	.word	0x000000ff
        /*01a8*/ 	.word	0x00000040
        /*01ac*/ 	.short	0x0100
        /*01ae*/ 	.byte	0x07
	.zero		1


	//   ....[11]....
        /*01b0*/ 	.word	0x00000750
        /*01b4*/ 	.word	0x000000ff
        /*01b8*/ 	.word	0x00000060
        /*01bc*/ 	.short	0x0100
        /*01be*/ 	.byte	0x07
	.zero		1


	//   ....[12]....
        /*01c0*/ 	.word	0x00000760
        /*01c4*/ 	.word	0x000000ff
        /*01c8*/ 	.word	0x00000048
        /*01cc*/ 	.short	0x0100
        /*01ce*/ 	.byte	0x07
	.zero		1


	//   ....[13]....
        /*01d0*/ 	.word	0x00000770
        /*01d4*/ 	.word	0x000000ff
        /*01d8*/ 	.word	0x00000068
        /*01dc*/ 	.short	0x0100
        /*01de*/ 	.byte	0x07
	.zero		1


	//   ....[14]....
        /*01e0*/ 	.word	0x00000860
        /*01e4*/ 	.word	0x000000ff
        /*01e8*/ 	.word	0x00000070
        /*01ec*/ 	.short	0x0100
        /*01ee*/ 	.byte	0x05
	.zero		1


	//   ....[15]....
        /*01f0*/ 	.word	0x00000870
        /*01f4*/ 	.word	0x000000ff
        /*01f8*/ 	.word	0x00000078
        /*01fc*/ 	.short	0x0100
        /*01fe*/ 	.byte	0x05
	.zero		1


	//   ....[16]....
        /*0200*/ 	.word	0x000009b0
        /*0204*/ 	.word	0x000000ff
        /*0208*/ 	.word	0x00000080
        /*020c*/ 	.short	0x0100
        /*020e*/ 	.byte	0x05
	.zero		1


	//   ....[17]....
        /*0210*/ 	.word	0x000009c0
        /*0214*/ 	.word	0x000000ff
        /*0218*/ 	.word	0x00000090
        /*021c*/ 	.short	0x0100
        /*021e*/ 	.byte	0x05
	.zero		1


	//   ....[18]....
        /*0220*/ 	.word	0x000009d0
        /*0224*/ 	.word	0x000000ff
        /*0228*/ 	.word	0x00000088
        /*022c*/ 	.short	0x0100
        /*022e*/ 	.byte	0x05
	.zero		1


	//   ....[19]....
        /*0230*/ 	.word	0x000009e0
        /*0234*/ 	.word	0x000000ff
        /*0238*/ 	.word	0x00000098
        /*023c*/ 	.short	0x0100
        /*023e*/ 	.byte	0x05
	.zero		1


	//   ....[20]....
        /*0240*/ 	.word	0x00000b10
        /*0244*/ 	.word	0x000000ff
        /*0248*/ 	.word	0x000000a0
        /*024c*/ 	.short	0x0100
        /*024e*/ 	.byte	0x07
	.zero		1


	//   ....[21]....
        /*0250*/ 	.word	0x00000b20
        /*0254*/ 	.word	0x000000ff
        /*0258*/ 	.word	0x000000b0
        /*025c*/ 	.short	0x0100
        /*025e*/ 	.byte	0x07
	.zero		1


	//   ....[22]....
        /*0260*/ 	.word	0x00000b30
        /*0264*/ 	.word	0x000000ff
        /*0268*/ 	.word	0x000000a8
        /*026c*/ 	.short	0x0100
        /*026e*/ 	.byte	0x07
	.zero		1


	//   ....[23]....
        /*0270*/ 	.word	0x00000b40
        /*0274*/ 	.word	0x000000ff
        /*0278*/ 	.word	0x000000b8
        /*027c*/ 	.short	0x0100
        /*027e*/ 	.byte	0x07
	.zero		1


	//   ....[24]....
        /*0280*/ 	.word	0x00000c30
        /*0284*/ 	.word	0x000000ff
        /*0288*/ 	.word	0x000000c0
        /*028c*/ 	.short	0x0100
        /*028e*/ 	.byte	0x05
	.zero		1


	//   ....[25]....
        /*0290*/ 	.word	0x00000c40
        /*0294*/ 	.word	0x000000ff
        /*0298*/ 	.word	0x000000d0
        /*029c*/ 	.short	0x0100
        /*029e*/ 	.byte	0x05
	.zero		1


	//   ....[26]....
        /*02a0*/ 	.word	0x00000c50
        /*02a4*/ 	.word	0x000000ff
        /*02a8*/ 	.word	0x000000c8
        /*02ac*/ 	.short	0x0100
        /*02ae*/ 	.byte	0x05
	.zero		1


	//   ....[27]....
        /*02b0*/ 	.word	0x00000c60
        /*02b4*/ 	.word	0x000000ff
        /*02b8*/ 	.word	0x000000d8
        /*02bc*/ 	.short	0x0100
        /*02be*/ 	.byte	0x05
	.zero		1


	//   ....[28]....
        /*02c0*/ 	.word	0x00001510
        /*02c4*/ 	.word	0x00000003
        /*02c8*/ 	.word	0x000000d0
        /*02cc*/ 	.short	0x010a
        /*02ce*/ 	.byte	0xff
	.zero		1


	//   ....[29]....
        /*02d0*/ 	.word	0x00001540
        /*02d4*/ 	.word	0x00000003
        /*02d8*/ 	.word	0x000000c0
        /*02dc*/ 	.short	0x0101
        /*02de*/ 	.byte	0xff
	.zero		1


	//   ....[30]....
        /*02e0*/ 	.word	0x00001610
        /*02e4*/ 	.word	0x000000ff
        /*02e8*/ 	.word	0x00000018
        /*02ec*/ 	.short	0x010a
        /*02ee*/ 	.byte	0x08
	.zero		1


	//   ....[31]....
        /*02f0*/ 	.word	0x000016b0
        /*02f4*/ 	.word	0x000000ff
        /*02f8*/ 	.word	0x00000018
        /*02fc*/ 	.short	0x010a
        /*02fe*/ 	.byte	0x21
	.zero		1


	//   ....[32]....
        /*0300*/ 	.word	0x00001800
        /*0304*/ 	.word	0x000000ff
        /*0308*/ 	.word	0x00000018
        /*030c*/ 	.short	0x010a
        /*030e*/ 	.byte	0x08
	.zero		1


	//   ....[33]....
        /*0310*/ 	.word	0x00001930
        /*0314*/ 	.word	0x000000ff
        /*0318*/ 	.word	0x00000078
        /*031c*/ 	.short	0x0101
        /*031e*/ 	.byte	0x04
	.zero		1


	//   ....[34]....
        /*0320*/ 	.word	0x00001940
        /*0324*/ 	.word	0x000000ff
        /*0328*/ 	.word	0x00000018
        /*032c*/ 	.short	0x010a
        /*032e*/ 	.byte	0x08
	.zero		1


	//   ....[35]....
        /*0330*/ 	.word	0x000019c0
        /*0334*/ 	.word	0x000000ff
        /*0338*/ 	.word	0x00000018
        /*033c*/ 	.short	0x010a
        /*033e*/ 	.byte	0x11
	.zero		1


	//   ....[36]....
        /*0340*/ 	.word	0x00001b10
        /*0344*/ 	.word	0x000000ff
        /*0348*/ 	.word	0x00000018
        /*034c*/ 	.short	0x010a
        /*034e*/ 	.byte	0x08
	.zero		1


	//   ....[37]....
        /*0350*/ 	.word	0x00001c50
        /*0354*/ 	.word	0x00000002
        /*0358*/ 	.word	0x00000080
        /*035c*/ 	.short	0x010a
        /*035e*/ 	.byte	0xff
	.zero		1


	//   ....[38]....
        /*0360*/ 	.word	0x00001d10
        /*0364*/ 	.word	0x00000002
        /*0368*/ 	.word	0x00000000
        /*036c*/ 	.short	0x0101
        /*036e*/ 	.byte	0xff
	.zero		1


	//   ....[39]....
        /*0370*/ 	.word	0x00002270
        /*0374*/ 	.word	0x000000ff
        /*0378*/ 	.word	0x00000000
        /*037c*/ 	.short	0x010a
        /*037e*/ 	.byte	0x05
	.zero		1


	//   ....[40]....
        /*0380*/ 	.word	0x00002300
        /*0384*/ 	.word	0x000000ff
        /*0388*/ 	.word	0x00000000
        /*038c*/ 	.short	0x010a
        /*038e*/ 	.byte	0x05
	.zero		1


	//   ....[41]....
        /*0390*/ 	.word	0x000023a0
        /*0394*/ 	.word	0x00000000
        /*0398*/ 	.word	0x00000000
        /*039c*/ 	.short	0x010a
        /*039e*/ 	.byte	0xff
	.zero		1


	//   ....[42]....
        /*03a0*/ 	.word	0x000024c0
        /*03a4*/ 	.word	0x00000000
        /*03a8*/ 	.word	0x000000c0
        /*03ac*/ 	.short	0x010a
        /*03ae*/ 	.byte	0xff
	.zero		1


	//   ....[43]....
        /*03b0*/ 	.word	0x00002520
        /*03b4*/ 	.word	0x00000004
        /*03b8*/ 	.word	0x00000000
        /*03bc*/ 	.short	0x0101
        /*03be*/ 	.byte	0xff
	.zero		1


	//   ....[44]....
        /*03c0*/ 	.word	0x00002540
        /*03c4*/ 	.word	0x000000ff
        /*03c8*/ 	.word	0x00000090
        /*03cc*/ 	.short	0x010a
        /*03ce*/ 	.byte	0x05
	.zero		1


	//   ....[45]....
        /*03d0*/ 	.word	0x00002660
        /*03d4*/ 	.word	0x00000000
        /*03d8*/ 	.word	0x00000080
        /*03dc*/ 	.short	0x010a
        /*03de*/ 	.byte	0xff
	.zero		1


	//   ....[46]....
        /*03e0*/ 	.word	0x00002770
        /*03e4*/ 	.word	0x00000000
        /*03e8*/ 	.word	0x00000000
        /*03ec*/ 	.short	0x0101
        /*03ee*/ 	.byte	0xff
	.zero		1


	//   ....[47]....
        /*03f0*/ 	.word	0x00002800
        /*03f4*/ 	.word	0x000000ff
        /*03f8*/ 	.word	0x00000090
        /*03fc*/ 	.short	0x0106
        /*03fe*/ 	.byte	0x05
	.zero		1


	//   ....[48]....
        /*0400*/ 	.word	0x00002820
        /*0404*/ 	.word	0x000000ff
        /*0408*/ 	.word	0x00000090
        /*040c*/ 	.short	0x010a
        /*040e*/ 	.byte	0x05
	.zero		1


	//   ....[49]....
        /*0410*/ 	.word	0x000028b0
        /*0414*/ 	.word	0x000000ff
        /*0418*/ 	.word	0x00000090
        /*041c*/ 	.short	0x0106
        /*041e*/ 	.byte	0x04
	.zero		1


	//   ....[50]....
        /*0420*/ 	.word	0x000028f0
        /*0424*/ 	.word	0x00000000
        /*0428*/ 	.word	0x00000090
        /*042c*/ 	.short	0x010a
        /*042e*/ 	.byte	0xff
	.zero		1


	//   ....[51]....
        /*0430*/ 	.word	0x00002e30
        /*0434*/ 	.word	0x00000000
        /*0438*/ 	.word	0x00000080
        /*043c*/ 	.short	0x010a
        /*043e*/ 	.byte	0xff
	.zero		1


	//   ....[52]....
        /*0440*/ 	.word	0x00002f40
        /*0444*/ 	.word	0x00000003
        /*0448*/ 	.word	0x00000000
        /*044c*/ 	.short	0x0101
        /*044e*/ 	.byte	0xff
	.zero		1


	//   ....[53]....
        /*0450*/ 	.word	0x00002f50
        /*0454*/ 	.word	0x000000ff
        /*0458*/ 	.word	0x00000000
        /*045c*/ 	.short	0x010a
        /*045e*/ 	.byte	0x06
	.zero		1


	//   ....[54]....
        /*0460*/ 	.word	0x00002f70
        /*0464*/ 	.word	0x000000ff
        /*0468*/ 	.word	0x000000b0
        /*046c*/ 	.short	0x010a
        /*046e*/ 	.byte	0x07
	.zero		1


	//   ....[55]....
        /*0470*/ 	.word	0x00003040
        /*0474*/ 	.word	0x000000ff
        /*0478*/ 	.word	0x00000000
        /*047c*/ 	.short	0x010a
        /*047e*/ 	.byte	0x06
	.zero		1


	//   ....[56]....
        /*0480*/ 	.word	0x00003170
        /*0484*/ 	.word	0x000000ff
        /*0488*/ 	.word	0x00000000
        /*048c*/ 	.short	0x010a
        /*048e*/ 	.byte	0x1a
	.zero		1


	//   ....[57]....
        /*0490*/ 	.word	0x00003410
        /*0494*/ 	.word	0x000000ff
        /*0498*/ 	.word	0x00000000
        /*049c*/ 	.short	0x010a
        /*049e*/ 	.byte	0x06
	.zero		1


	//   ....[58]....
        /*04a0*/ 	.word	0x000034a0
        /*04a4*/ 	.word	0x000000ff
        /*04a8*/ 	.word	0x00000000
        /*04ac*/ 	.short	0x010a
        /*04ae*/ 	.byte	0x07
	.zero		1


	//   ....[59]....
        /*04b0*/ 	.word	0x00003920
        /*04b4*/ 	.word	0x00000000
        /*04b8*/ 	.word	0x00000080
        /*04bc*/ 	.short	0x010a
        /*04be*/ 	.byte	0xff
	.zero		1


	//   ....[60]....
        /*04c0*/ 	.word	0x000039e0
        /*04c4*/ 	.word	0x00000000
        /*04c8*/ 	.word	0x00000000
        /*04cc*/ 	.short	0x0101
        /*04ce*/ 	.byte	0xff
	.zero		1


	//   ....[61]....
        /*04d0*/ 	.word	0x00003d00
        /*04d4*/ 	.word	0x000000ff
        /*04d8*/ 	.word	0x00000078
        /*04dc*/ 	.short	0x010a
        /*04de*/ 	.byte	0x07
	.zero		1


	//   ....[62]....
        /*04e0*/ 	.word	0x00003ef0
        /*04e4*/ 	.word	0x000000ff
        /*04e8*/ 	.word	0x00000050
        /*04ec*/ 	.short	0x010a
        /*04ee*/ 	.byte	0x07
	.zero		1


	//   ....[63]....
        /*04f0*/ 	.word	0x00004060
        /*04f4*/ 	.word	0x000000ff
        /*04f8*/ 	.word	0x00000030
        /*04fc*/ 	.short	0x010b
        /*04fe*/ 	.byte	0x07
	.zero		1


	//   ....[64]....
        /*0500*/ 	.word	0x00004070
        /*0504*/ 	.word	0x000000ff
        /*0508*/ 	.word	0x00000000
        /*050c*/ 	.short	0x0101
        /*050e*/ 	.byte	0x08
	.zero		1


	//   ....[65]....
        /*0510*/ 	.word	0x00004090
        /*0514*/ 	.word	0x000000ff
        /*0518*/ 	.word	0x00000058
        /*051c*/ 	.short	0x010a
        /*051e*/ 	.byte	0x07
	.zero		1


	//   ....[66]....
        /*0520*/ 	.word	0x000041f0
        /*0524*/ 	.word	0x000000ff
        /*0528*/ 	.word	0x00000038
        /*052c*/ 	.short	0x010b
        /*052e*/ 	.byte	0x07
	.zero		1


	//   ....[67]....
        /*0530*/ 	.word	0x00004200
        /*0534*/ 	.word	0x000000ff
        /*0538*/ 	.word	0x00000000
        /*053c*/ 	.short	0x0101
        /*053e*/ 	.byte	0x08
	.zero		1


	//   ....[68]....
        /*0540*/ 	.word	0x00004210
        /*0544*/ 	.word	0x000000ff
        /*0548*/ 	.word	0x00000060
        /*054c*/ 	.short	0x010a
        /*054e*/ 	.byte	0x07
	.zero		1


	//   ....[69]....
        /*0550*/ 	.word	0x000043b0
        /*0554*/ 	.word	0x000000ff
        /*0558*/ 	.word	0x00000040
        /*055c*/ 	.short	0x010b
        /*055e*/ 	.byte	0x07
	.zero		1


	//   ....[70]....
        /*0560*/ 	.word	0x00004420
        /*0564*/ 	.word	0x000000ff
        /*0568*/ 	.word	0x00000000
        /*056c*/ 	.short	0x0101
        /*056e*/ 	.byte	0x08
	.zero		1


	//   ....[71]....
        /*0570*/ 	.word	0x00004450
        /*0574*/ 	.word	0x000000ff
        /*0578*/ 	.word	0x00000068
        /*057c*/ 	.short	0x010a
        /*057e*/ 	.byte	0x07
	.zero		1


	//   ....[72]....
        /*0580*/ 	.word	0x00004660
        /*0584*/ 	.word	0x000000ff
        /*0588*/ 	.word	0x00000048
        /*058c*/ 	.short	0x010b
        /*058e*/ 	.byte	0x07
	.zero		1


	//   ....[73]....
        /*0590*/ 	.word	0x00004680
        /*0594*/ 	.word	0x000000ff
        /*0598*/ 	.word	0x00000000
        /*059c*/ 	.short	0x0101
        /*059e*/ 	.byte	0x0d
	.zero		1


	//   ....[74]....
        /*05a0*/ 	.word	0x000046b0
        /*05a4*/ 	.word	0x000000ff
        /*05a8*/ 	.word	0x00000050
        /*05ac*/ 	.short	0x010a
        /*05ae*/ 	.byte	0x07
	.zero		1


	//   ....[75]....
        /*05b0*/ 	.word	0x000046d0
        /*05b4*/ 	.word	0x000000ff
        /*05b8*/ 	.word	0x00000058
        /*05bc*/ 	.short	0x010a
        /*05be*/ 	.byte	0x07
	.zero		1


	//   ....[76]....
        /*05c0*/ 	.word	0x000046f0
        /*05c4*/ 	.word	0x000000ff
        /*05c8*/ 	.word	0x00000060
        /*05cc*/ 	.short	0x010a
        /*05ce*/ 	.byte	0x07
	.zero		1


	//   ....[77]....
        /*05d0*/ 	.word	0x00004730
        /*05d4*/ 	.word	0x00000000
        /*05d8*/ 	.word	0x00000068
        /*05dc*/ 	.short	0x010a
        /*05de*/ 	.byte	0xff
	.zero		1


	//   ....[78]....
        /*05e0*/ 	.word	0x000049e0
        /*05e4*/ 	.word	0x00000000
        /*05e8*/ 	.word	0x00000080
        /*05ec*/ 	.short	0x010a
        /*05ee*/ 	.byte	0xff
	.zero		1


	//   ....[79]....
        /*05f0*/ 	.word	0x00004aa0
        /*05f4*/ 	.word	0x00000000
        /*05f8*/ 	.word	0x00000000
        /*05fc*/ 	.short	0x0101
        /*05fe*/ 	.byte	0xff
	.zero		1


	//   ....[80]....
        /*0600*/ 	.word	0x00005640
        /*0604*/ 	.word	0x000000ff
        /*0608*/ 	.word	0x00000030
        /*060c*/ 	.short	0x010a
        /*060e*/ 	.byte	0x04
	.zero		1


	//   ....[81]....
        /*0610*/ 	.word	0x00005680
        /*0614*/ 	.word	0x00000005
        /*0618*/ 	.word	0x000000a0
        /*061c*/ 	.short	0x010a
        /*061e*/ 	.byte	0xff
	.zero		1


	//   ....[82]....
        /*0620*/ 	.word	0x00005880
        /*0624*/ 	.word	0x00000003
        /*0628*/ 	.word	0x00000030
        /*062c*/ 	.short	0x010a
        /*062e*/ 	.byte	0xff
	.zero		1


	//   ....[83]....
        /*0630*/ 	.word	0x00005a90
        /*0634*/ 	.word	0x0000007c
        /*0638*/ 	.word	0x000000a0
        /*063c*/ 	.short	0x010a
        /*063e*/ 	.byte	0xff
	.zero		1


	//   ....[84]....
        /*0640*/ 	.word	0x000068a0
        /*0644*/ 	.word	0x0000007c
        /*0648*/ 	.word	0x00000000
        /*064c*/ 	.short	0x0101
        /*064e*/ 	.byte	0xff
	.zero		1


	//   ....[85]....
        /*0650*/ 	.word	0x0000cf50
        /*0654*/ 	.word	0x00000000
        /*0658*/ 	.word	0x00000000
        /*065c*/ 	.short	0x0101
        /*065e*/ 	.byte	0xff
	.zero		1


	//   ....[86]....
        /*0660*/ 	.word	0x0000cfd0
        /*0664*/ 	.word	0x00000003
        /*0668*/ 	.word	0x00000030
        /*066c*/ 	.short	0x010a
        /*066e*/ 	.byte	0xff
	.zero		1


	//   ....[87]....
        /*0670*/ 	.word	0x0000d230
        /*0674*/ 	.word	0x00000000
        /*0678*/ 	.word	0x00000000
        /*067c*/ 	.short	0x0101
        /*067e*/ 	.byte	0xff
	.zero		1


	//   ....[88]....
        /*0680*/ 	.word	0x0000d250
        /*0684*/ 	.word	0x00000003
        /*0688*/ 	.word	0x000000d0
        /*068c*/ 	.short	0x010a
        /*068e*/ 	.byte	0xff
	.zero		1


	//   ....[89]....
        /*0690*/ 	.word	0x0000d2b0
        /*0694*/ 	.word	0x00000002
        /*0698*/ 	.word	0x00000018
        /*069c*/ 	.short	0x010a
        /*069e*/ 	.byte	0xff
	.zero		1


	//   ....[90]....
        /*06a0*/ 	.word	0x0000d310
        /*06a4*/ 	.word	0x00000002
        /*06a8*/ 	.word	0x00000018
        /*06ac*/ 	.short	0x010a
        /*06ae*/ 	.byte	0xff
	.zero		1


	//   ....[91]....
        /*06b0*/ 	.word	0x0000d360
        /*06b4*/ 	.word	0x00000002
        /*06b8*/ 	.word	0x00000080
        /*06bc*/ 	.short	0x010a
        /*06be*/ 	.byte	0xff
	.zero		1


	//   ....[92]....
        /*06c0*/ 	.word	0x0000d3c0
        /*06c4*/ 	.word	0x00000000
        /*06c8*/ 	.word	0x00000000
        /*06cc*/ 	.short	0x010a
        /*06ce*/ 	.byte	0xff
	.zero		1


	//   ....[93]....
        /*06d0*/ 	.word	0x0000d420
        /*06d4*/ 	.word	0x00000000
        /*06d8*/ 	.word	0x00000000
        /*06dc*/ 	.short	0x010a
        /*06de*/ 	.byte	0xff
	.zero		1


	//   ....[94]....
        /*06e0*/ 	.word	0x0000d470
        /*06e4*/ 	.word	0x00000000
        /*06e8*/ 	.word	0x000000c0
        /*06ec*/ 	.short	0x010a
        /*06ee*/ 	.byte	0xff
	.zero		1


	//   ....[95]....
        /*06f0*/ 	.word	0x0000d4d0
        /*06f4*/ 	.word	0x00000000
        /*06f8*/ 	.word	0x00000090
        /*06fc*/ 	.short	0x010a
        /*06fe*/ 	.byte	0xff
	.zero		1


	//   ....[96]....
        /*0700*/ 	.word	0x0000d520
        /*0704*/ 	.word	0x00000000
        /*0708*/ 	.word	0x00000080
        /*070c*/ 	.short	0x010a
        /*070e*/ 	.byte	0xff
	.zero		1


	//   ....[97]....
        /*0710*/ 	.word	0x0000d580
        /*0714*/ 	.word	0x00000000
        /*0718*/ 	.word	0x00000090
        /*071c*/ 	.short	0x010a
        /*071e*/ 	.byte	0xff
	.zero		1


	//   ....[98]....
        /*0720*/ 	.word	0x0000d5d0
        /*0724*/ 	.word	0x00000000
        /*0728*/ 	.word	0x00000080
        /*072c*/ 	.short	0x010a
        /*072e*/ 	.byte	0xff
	.zero		1


	//   ....[99]....
        /*0730*/ 	.word	0x0000d630
        /*0734*/ 	.word	0x00000003
        /*0738*/ 	.word	0x000000b0
        /*073c*/ 	.short	0x010a
        /*073e*/ 	.byte	0xff
	.zero		1


	//   ....[100]....
        /*0740*/ 	.word	0x0000d690
        /*0744*/ 	.word	0x00000000
        /*0748*/ 	.word	0x00000000
        /*074c*/ 	.short	0x010a
        /*074e*/ 	.byte	0xff
	.zero		1


	//   ....[101]....
        /*0750*/ 	.word	0x0000d6f0
        /*0754*/ 	.word	0x00000000
        /*0758*/ 	.word	0x00000000
        /*075c*/ 	.short	0x010a
        /*075e*/ 	.byte	0xff
	.zero		1


	//   ....[102]....
        /*0760*/ 	.word	0x0000d750
        /*0764*/ 	.word	0x00000000
        /*0768*/ 	.word	0x00000000
        /*076c*/ 	.short	0x010a
        /*076e*/ 	.byte	0xff
	.zero		1


	//   ....[103]....
        /*0770*/ 	.word	0x0000d7a0
        /*0774*/ 	.word	0x00000000
        /*0778*/ 	.word	0x00000080
        /*077c*/ 	.short	0x010a
        /*077e*/ 	.byte	0xff
	.zero		1


	//   ....[104]....
        /*0780*/ 	.word	0x0000d800
        /*0784*/ 	.word	0x00000000
        /*0788*/ 	.word	0x00000078
        /*078c*/ 	.short	0x010a
        /*078e*/ 	.byte	0xff
	.zero		1


	//   ....[105]....
        /*0790*/ 	.word	0x0000d860
        /*0794*/ 	.word	0x00000003
        /*0798*/ 	.word	0x00000050
        /*079c*/ 	.short	0x010a
        /*079e*/ 	.byte	0xff
	.zero		1


	//   ....[106]....
        /*07a0*/ 	.word	0x0000d8c0
        /*07a4*/ 	.word	0x00000003
        /*07a8*/ 	.word	0x00000058
        /*07ac*/ 	.short	0x010a
        /*07ae*/ 	.byte	0xff
	.zero		1


	//   ....[107]....
        /*07b0*/ 	.word	0x0000d920
        /*07b4*/ 	.word	0x00000003
        /*07b8*/ 	.word	0x00000060
        /*07bc*/ 	.short	0x010a
        /*07be*/ 	.byte	0xff
	.zero		1


	//   ....[108]....
        /*07c0*/ 	.word	0x0000d980
        /*07c4*/ 	.word	0x00000003
        /*07c8*/ 	.word	0x00000068
        /*07cc*/ 	.short	0x010a
        /*07ce*/ 	.byte	0xff
	.zero		1


	//   ....[109]....
        /*07d0*/ 	.word	0x0000d9e0
        /*07d4*/ 	.word	0x00000000
        /*07d8*/ 	.word	0x00000050
        /*07dc*/ 	.short	0x010a
        /*07de*/ 	.byte	0xff
	.zero		1


	//   ....[110]....
        /*07e0*/ 	.word	0x0000da40
        /*07e4*/ 	.word	0x00000000
        /*07e8*/ 	.word	0x00000058
        /*07ec*/ 	.short	0x010a
        /*07ee*/ 	.byte	0xff
	.zero		1


	//   ....[111]....
        /*07f0*/ 	.word	0x0000daa0
        /*07f4*/ 	.word	0x00000000
        /*07f8*/ 	.word	0x00000060
        /*07fc*/ 	.short	0x010a
        /*07fe*/ 	.byte	0xff
	.zero		1


	//   ....[112]....
        /*0800*/ 	.word	0x0000daf0
        /*0804*/ 	.word	0x00000000
        /*0808*/ 	.word	0x00000080
        /*080c*/ 	.short	0x010a
        /*080e*/ 	.byte	0xff
	.zero		1


	//   ....[113]....
        /*0810*/ 	.word	0x0000db40
        /*0814*/ 	.word	0x00000003
        /*0818*/ 	.word	0x00000030
        /*081c*/ 	.short	0x010a
        /*081e*/ 	.byte	0xff
	.zero		1


	//   ....[114]....
        /*0820*/ 	.word	0x0000db90
        /*0824*/ 	.word	0x0000007c
        /*0828*/ 	.word	0x000000a0
        /*082c*/ 	.short	0x010a
        /*082e*/ 	.byte	0xff
	.zero		1


	//----- nvinfo : EIATTR_NUM_MBARRIERS
	.align		4
.L_49:
        /*0830*/ 	.byte	0x03, 0x38
        /*0832*/ 	.short	0x001c


	//----- nvinfo : EIATTR_EXIT_INSTR_OFFSETS
	.align		4
        /*0834*/ 	.byte	0x04, 0x1c
        /*0836*/ 	.short	(.L_51 - .L_50)


	//   ....[0]....
.L_50:
        /*0838*/ 	.word	0x000023d0


	//   ....[1]....
        /*083c*/ 	.word	0x000028c0


	//   ....[2]....
        /*0840*/ 	.word	0x00002920


	//   ....[3]....
        /*0844*/ 	.word	0x00003700


	//   ....[4]....
        /*0848*/ 	.word	0x00004760


	//   ....[5]....
        /*084c*/ 	.word	0x000047a0


	//   ....[6]....
        /*0850*/ 	.word	0x0000d110


	//   ....[7]....
        /*0854*/ 	.word	0x0000d190


	//   ....[8]....
        /*0858*/ 	.word	0x0000d1c0


	//   ....[9]....
        /*085c*/ 	.word	0x0000d240


	//----- nvinfo : EIATTR_MAX_THREADS
	.align		4
.L_51:
        /*0860*/ 	.byte	0x04, 0x05
        /*0862*/ 	.short	(.L_53 - .L_52)
.L_52:
        /*0864*/ 	.word	0x00000100
        /*0868*/ 	.word	0x00000001
        /*086c*/ 	.word	0x00000001


	//----- nvinfo : EIATTR_CRS_STACK_SIZE
	.align		4
.L_53:
        /*0870*/ 	.byte	0x04, 0x1e
        /*0872*/ 	.short	(.L_55 - .L_54)
.L_54:
        /*0874*/ 	.word	0x00000000


	//----- nvinfo : EIATTR_CBANK_PARAM_SIZE
	.align		4
.L_55:
        /*0878*/ 	.byte	0x03, 0x19
        /*087a*/ 	.short	0x0800


	//----- nvinfo : EIATTR_PARAM_CBANK
	.align		4
        /*087c*/ 	.byte	0x04, 0x0a
        /*087e*/ 	.short	(.L_57 - .L_56)
	.align		4
.L_56:
        /*0880*/ 	.word	index@(.nv.constant0._ZN7cutlass13device_kernelINS_4gemm6kernel13GemmUniversalIN4cute5tupleIJiiiiEEENS1_10collective13CollectiveMmaINS1_35MainloopSm100TmaUmmaWarpSpecializedILi3ELi2ELi2ENS5_IJNS4_1CILi1EEESB_SB_EEEEENS5_IJNSA_ILi128EEENSA_ILi256EEENSA_ILi64EEEEEENS_10bfloat16_tENS5_IJlSB_lEEESI_SJ_NS4_8TiledMMAINS4_8MMA_AtomIJNS4_20SM100_MMA_F16BF16_SSISI_SI_fLi128ELi256ELNS4_4UMMA5MajorE0ELSO_0ELNSN_7ScaleInE0ELSP_0EEEEEENS4_6LayoutISC_NS5_IJNSA_ILi0EEEST_ST_EEEEENS5_IJNS4_10UnderscoreESW_SW_EEEEENS4_13SM90_TMA_LOADENS4_14ComposedLayoutINS4_7SwizzleILi3ELi4ELi3EEENS4_18smem_ptr_flag_bitsILi16EEENSS_INS5_IJNSA_ILi8EEESG_EEENS5_IJSG_SB_EEEEEEEvNS4_8identityESZ_S19_vS1A_EENS_8epilogue10collective18CollectiveEpilogueINS1C_23Sm100TmaWarpSpecializedILi4ELi2ELi64ELb1ELb0EEEJSH_NS5_IJNSS_ISE_SB_EENSS_ISG_SB_EEEEESI_SJ_SI_SJ_NS1C_6fusion15FusionCallbacksIS1G_NS1K_13LinCombEltActINS1C_6thread7SigmoidESI_fSI_fLNS_15FloatRoundStyleE2EEESH_S1J_JEEENS4_5SM1004TMEM4LOAD26SM100_TMEM_LOAD_32dp32b64xESZ_S19_NS4_39AutoVectorizingCopyWithAssumedAlignmentILi128EEENS4_14SM90_TMA_STOREES19_S1X_S1X_EEEvvEEEEvNT_6ParamsE)
        /*0884*/ 	.short	0x0380
        /*0886*/ 	.short	0x0800


	//----- nvinfo : EIATTR_SW_WAR
	.align		4
.L_57:
        /*0888*/ 	.byte	0x04, 0x36
        /*088a*/ 	.short	(.L_59 - .L_58)
.L_58:
        /*088c*/ 	.word	0x00000008
.L_59:


//--------------------- .nv.callgraph             --------------------------
	.section	.nv.callgraph,"",@"SHT_CUDA_CALLGRAPH"
	.align	4
	.sectionentsize	8
	.align		4
        /*0000*/ 	.word	0x00000000
	.align		4
        /*0004*/ 	.word	0xffffffff
	.align		4
        /*0008*/ 	.word	index@(_ZN7cutlass13device_kernelINS_4gemm6kernel13GemmUniversalIN4cute5tupleIJiiiiEEENS1_10collective13CollectiveMmaINS1_35MainloopSm100TmaUmmaWarpSpecializedILi3ELi2ELi2ENS5_IJNS4_1CILi1EEESB_SB_EEEEENS5_IJNSA_ILi128EEENSA_ILi256EEENSA_ILi64EEEEEENS_10bfloat16_tENS5_IJlSB_lEEESI_SJ_NS4_8TiledMMAINS4_8MMA_AtomIJNS4_20SM100_MMA_F16BF16_SSISI_SI_fLi128ELi256ELNS4_4UMMA5MajorE0ELSO_0ELNSN_7ScaleInE0ELSP_0EEEEEENS4_6LayoutISC_NS5_IJNSA_ILi0EEEST_ST_EEEEENS5_IJNS4_10UnderscoreESW_SW_EEEEENS4_13SM90_TMA_LOADENS4_14ComposedLayoutINS4_7SwizzleILi3ELi4ELi3EEENS4_18smem_ptr_flag_bitsILi16EEENSS_INS5_IJNSA_ILi8EEESG_EEENS5_IJSG_SB_EEEEEEEvNS4_8identityESZ_S19_vS1A_EENS_8epilogue10collective18CollectiveEpilogueINS1C_23Sm100TmaWarpSpecializedILi4ELi2ELi64ELb1ELb0EEEJSH_NS5_IJNSS_ISE_SB_EENSS_ISG_SB_EEEEESI_SJ_SI_SJ_NS1C_6fusion15FusionCallbacksIS1G_NS1K_13LinCombEltActINS1C_6thread7SigmoidESI_fSI_fLNS_15FloatRoundStyleE2EEESH_S1J_JEEENS4_5SM1004TMEM4LOAD26SM100_TMEM_LOAD_32dp32b64xESZ_S19_NS4_39AutoVectorizingCopyWithAssumedAlignmentILi128EEENS4_14SM90_TMA_STOREES19_S1X_S1X_EEEvvEEEEvNT_6ParamsE)
	.align		4
        /*000c*/ 	.word	index@(__assertfail)
	.align		4
        /*0010*/ 	.word	0x00000000
	.align		4
        /*0014*/ 	.word	0xfffffffe
	.align		4
        /*0018*/ 	.word	0x00000000
	.align		4
        /*001c*/ 	.word	0xfffffffd
	.align		4
        /*0020*/ 	.word	0x00000000
	.align		4
        /*0024*/ 	.word	0xfffffffc


//--------------------- .nv.constant4             --------------------------
	.section	.nv.constant4,"a",@progbits
	.align	8
	.align		8
.nv.constant4:
        /*0000*/ 	.dword	__assertfail
	.align		8
        /*0008*/ 	.dword	__unnamed_1
	.align		8
        /*0010*/ 	.dword	__unnamed_2
	.align		8
        /*0018*/ 	.dword	_ZN39_INTERNAL_74ad3de6_4_k_cu_cb6c7bf4_29834cuda3std3__45__cpo5beginE
	.align		8
        /*0020*/ 	.dword	_ZN39_INTERNAL_74ad3de6_4_k_cu_cb6c7bf4_29834cuda3std3__45__cpo3endE
	.align		8
        /*0028*/ 	.dword	_ZN39_INTERNAL_74ad3de6_4_k_cu_cb6c7bf4_29834cuda3std3__45__cpo6cbeginE
	.align		8
        /*0030*/ 	.dword	_ZN39_INTERNAL_74ad3de6_4_k_cu_cb6c7bf4_29834cuda3std3__45__cpo4cendE
	.align		8
        /*0038*/ 	.dword	_ZN39_INTERNAL_74ad3de6_4_k_cu_cb6c7bf4_29834cuda3std3__441_GLOBAL__N__74ad3de6_4_k_cu_cb6c7bf4_29836ignoreE
	.align		8
        /*0040*/ 	.dword	_ZN39_INTERNAL_74ad3de6_4_k_cu_cb6c7bf4_29834cuda3std3__419piecewise_constructE
	.align		8
        /*0048*/ 	.dword	_ZN39_INTERNAL_74ad3de6_4_k_cu_cb6c7bf4_29834cuda3std3__48in_placeE
	.align		8
        /*0050*/ 	.dword	_ZN39_INTERNAL_74ad3de6_4_k_cu_cb6c7bf4_29834cuda3std6ranges3__45__cpo4swapE
	.align		8
        /*0058*/ 	.dword	_ZN39_INTERNAL_74ad3de6_4_k_cu_cb6c7bf4_29834cuda3std6ranges3__45__cpo9iter_moveE
	.align		8
        /*0060*/ 	.dword	_ZN39_INTERNAL_74ad3de6_4_k_cu_cb6c7bf4_29834cute7productE
	.align		8
        /*0068*/ 	.dword	_ZN39_INTERNAL_74ad3de6_4_k_cu_cb6c7bf4_29834cute1_E
	.align		8
        /*0070*/ 	.dword	$str$25
	.align		8
        /*0078*/ 	.dword	$str$26
	.align		8
        /*0080*/ 	.dword	$str$27
	.align		8
        /*0088*/ 	.dword	$str$28


//--------------------- .text._ZN7cutlass13device_kernelINS_4gemm6kernel13GemmUniversalIN4cute5tupleIJiiiiEEENS1_10collective13CollectiveMmaINS1_35MainloopSm100TmaUmmaWarpSpecializedILi3ELi2ELi2ENS5_IJNS4_1CILi1EEESB_SB_EEEEENS5_IJNSA_ILi128EEENSA_ILi256EEENSA_ILi64EEEEEENS_10bfloat16_tENS5_IJlSB_lEEESI_SJ_NS4_8TiledMMAINS4_8MMA_AtomIJNS4_20SM100_MMA_F16BF16_SSISI_SI_fLi128ELi256ELNS4_4UMMA5MajorE0ELSO_0ELNSN_7ScaleInE0ELSP_0EEEEEENS4_6LayoutISC_NS5_IJNSA_ILi0EEEST_ST_EEEEENS5_IJNS4_10UnderscoreESW_SW_EEEEENS4_13SM90_TMA_LOADENS4_14ComposedLayoutINS4_7SwizzleILi3ELi4ELi3EEENS4_18smem_ptr_flag_bitsILi16EEENSS_INS5_IJNSA_ILi8EEESG_EEENS5_IJSG_SB_EEEEEEEvNS4_8identityESZ_S19_vS1A_EENS_8epilogue10collective18CollectiveEpilogueINS1C_23Sm100TmaWarpSpecializedILi4ELi2ELi64ELb1ELb0EEEJSH_NS5_IJNSS_ISE_SB_EENSS_ISG_SB_EEEEESI_SJ_SI_SJ_NS1C_6fusion15FusionCallbacksIS1G_NS1K_13LinCombEltActINS1C_6thread7SigmoidESI_fSI_fLNS_15FloatRoundStyleE2EEESH_S1J_JEEENS4_5SM1004TMEM4LOAD26SM100_TMEM_LOAD_32dp32b64xESZ_S19_NS4_39AutoVectorizingCopyWithAssumedAlignmentILi128EEENS4_14SM90_TMA_STOREES19_S1X_S1X_EEEvvEEEEvNT_6ParamsE --------------------------
	.section	.text._ZN7cutlass13device_kernelINS_4gemm6kernel13GemmUniversalIN4cute5tupleIJiiiiEEENS1_10collective13CollectiveMmaINS1_35MainloopSm100TmaUmmaWarpSpecializedILi3ELi2ELi2ENS5_IJNS4_1CILi1EEESB_SB_EEEEENS5_IJNSA_ILi128EEENSA_ILi256EEENSA_ILi64EEEEEENS_10bfloat16_tENS5_IJlSB_lEEESI_SJ_NS4_8TiledMMAINS4_8MMA_AtomIJNS4_20SM100_MMA_F16BF16_SSISI_SI_fLi128ELi256ELNS4_4UMMA5MajorE0ELSO_0ELNSN_7ScaleInE0ELSP_0EEEEEENS4_6LayoutISC_NS5_IJNSA_ILi0EEEST_ST_EEEEENS5_IJNS4_10UnderscoreESW_SW_EEEEENS4_13SM90_TMA_LOADENS4_14ComposedLayoutINS4_7SwizzleILi3ELi4ELi3EEENS4_18smem_ptr_flag_bitsILi16EEENSS_INS5_IJNSA_ILi8EEESG_EEENS5_IJSG_SB_EEEEEEEvNS4_8identityESZ_S19_vS1A_EENS_8epilogue10collective18CollectiveEpilogueINS1C_23Sm100TmaWarpSpecializedILi4ELi2ELi64ELb1ELb0EEEJSH_NS5_IJNSS_ISE_SB_EENSS_ISG_SB_EEEEESI_SJ_SI_SJ_NS1C_6fusion15FusionCallbacksIS1G_NS1K_13LinCombEltActINS1C_6thread7SigmoidESI_fSI_fLNS_15FloatRoundStyleE2EEESH_S1J_JEEENS4_5SM1004TMEM4LOAD26SM100_TMEM_LOAD_32dp32b64xESZ_S19_NS4_39AutoVectorizingCopyWithAssumedAlignmentILi128EEENS4_14SM90_TMA_STOREES19_S1X_S1X_EEEvvEEEEvNT_6ParamsE,"ax",@progbits
	.align	128
.text._ZN7cutlass13device_kernelINS_4gemm6kernel13GemmUniversalIN4cute5tupleIJiiiiEEENS1_10collective13CollectiveMmaINS1_35MainloopSm100TmaUmmaWarpSpecializedILi3ELi2ELi2ENS5_IJNS4_1CILi1EEESB_SB_EEEEENS5_IJNSA_ILi128EEENSA_ILi256EEENSA_ILi64EEEEEENS_10bfloat16_tENS5_IJlSB_lEEESI_SJ_NS4_8TiledMMAINS4_8MMA_AtomIJNS4_20SM100_MMA_F16BF16_SSISI_SI_fLi128ELi256ELNS4_4UMMA5MajorE0ELSO_0ELNSN_7ScaleInE0ELSP_0EEEEEENS4_6LayoutISC_NS5_IJNSA_ILi0EEEST_ST_EEEEENS5_IJNS4_10UnderscoreESW_SW_EEEEENS4_13SM90_TMA_LOADENS4_14ComposedLayoutINS4_7SwizzleILi3ELi4ELi3EEENS4_18smem_ptr_flag_bitsILi16EEENSS_INS5_IJNSA_ILi8EEESG_EEENS5_IJSG_SB_EEEEEEEvNS4_8identityESZ_S19_vS1A_EENS_8epilogue10collective18CollectiveEpilogueINS1C_23Sm100TmaWarpSpecializedILi4ELi2ELi64ELb1ELb0EEEJSH_NS5_IJNSS_ISE_SB_EENSS_ISG_SB_EEEEESI_SJ_SI_SJ_NS1C_6fusion15FusionCallbacksIS1G_NS1K_13LinCombEltActINS1C_6thread7SigmoidESI_fSI_fLNS_15FloatRoundStyleE2EEESH_S1J_JEEENS4_5SM1004TMEM4LOAD26SM100_TMEM_LOAD_32dp32b64xESZ_S19_NS4_39AutoVectorizingCopyWithAssumedAlignmentILi128EEENS4_14SM90_TMA_STOREES19_S1X_S1X_EEEvvEEEEvNT_6ParamsE:
        .type           _ZN7cutlass13device_kernelINS_4gemm6kernel13GemmUniversalIN4cute5tupleIJiiiiEEENS1_10collective13CollectiveMmaINS1_35MainloopSm100TmaUmmaWarpSpecializedILi3ELi2ELi2ENS5_IJNS4_1CILi1EEESB_SB_EEEEENS5_IJNSA_ILi128EEENSA_ILi256EEENSA_ILi64EEEEEENS_10bfloat16_tENS5_IJlSB_lEEESI_SJ_NS4_8TiledMMAINS4_8MMA_AtomIJNS4_20SM100_MMA_F16BF16_SSISI_SI_fLi128ELi256ELNS4_4UMMA5MajorE0ELSO_0ELNSN_7ScaleInE0ELSP_0EEEEEENS4_6LayoutISC_NS5_IJNSA_ILi0EEEST_ST_EEEEENS5_IJNS4_10UnderscoreESW_SW_EEEEENS4_13SM90_TMA_LOADENS4_14ComposedLayoutINS4_7SwizzleILi3ELi4ELi3EEENS4_18smem_ptr_flag_bitsILi16EEENSS_INS5_IJNSA_ILi8EEESG_EEENS5_IJSG_SB_EEEEEEEvNS4_8identityESZ_S19_vS1A_EENS_8epilogue10collective18CollectiveEpilogueINS1C_23Sm100TmaWarpSpecializedILi4ELi2ELi64ELb1ELb0EEEJSH_NS5_IJNSS_ISE_SB_EENSS_ISG_SB_EEEEESI_SJ_SI_SJ_NS1C_6fusion15FusionCallbacksIS1G_NS1K_13LinCombEltActINS1C_6thread7SigmoidESI_fSI_fLNS_15FloatRoundStyleE2EEESH_S1J_JEEENS4_5SM1004TMEM4LOAD26SM100_TMEM_LOAD_32dp32b64xESZ_S19_NS4_39AutoVectorizingCopyWithAssumedAlignmentILi128EEENS4_14SM90_TMA_STOREES19_S1X_S1X_EEEvvEEEEvNT_6ParamsE,@function
        .size           _ZN7cutlass13device_kernelINS_4gemm6kernel13GemmUniversalIN4cute5tupleIJiiiiEEENS1_10collective13CollectiveMmaINS1_35MainloopSm100TmaUmmaWarpSpecializedILi3ELi2ELi2ENS5_IJNS4_1CILi1EEESB_SB_EEEEENS5_IJNSA_ILi128EEENSA_ILi256EEENSA_ILi64EEEEEENS_10bfloat16_tENS5_IJlSB_lEEESI_SJ_NS4_8TiledMMAINS4_8MMA_AtomIJNS4_20SM100_MMA_F16BF16_SSISI_SI_fLi128ELi256ELNS4_4UMMA5MajorE0ELSO_0ELNSN_7ScaleInE0ELSP_0EEEEEENS4_6LayoutISC_NS5_IJNSA_ILi0EEEST_ST_EEEEENS5_IJNS4_10UnderscoreESW_SW_EEEEENS4_13SM90_TMA_LOADENS4_14ComposedLayoutINS4_7SwizzleILi3ELi4ELi3EEENS4_18smem_ptr_flag_bitsILi16EEENSS_INS5_IJNSA_ILi8EEESG_EEENS5_IJSG_SB_EEEEEEEvNS4_8identityESZ_S19_vS1A_EENS_8epilogue10collective18CollectiveEpilogueINS1C_23Sm100TmaWarpSpecializedILi4ELi2ELi64ELb1ELb0EEEJSH_NS5_IJNSS_ISE_SB_EENSS_ISG_SB_EEEEESI_SJ_SI_SJ_NS1C_6fusion15FusionCallbacksIS1G_NS1K_13LinCombEltActINS1C_6thread7SigmoidESI_fSI_fLNS_15FloatRoundStyleE2EEESH_S1J_JEEENS4_5SM1004TMEM4LOAD26SM100_TMEM_LOAD_32dp32b64xESZ_S19_NS4_39AutoVectorizingCopyWithAssumedAlignmentILi128EEENS4_14SM90_TMA_STOREES19_S1X_S1X_EEEvvEEEEvNT_6ParamsE,(.L_x_347 - _ZN7cutlass13device_kernelINS_4gemm6kernel13GemmUniversalIN4cute5tupleIJiiiiEEENS1_10collective13CollectiveMmaINS1_35MainloopSm100TmaUmmaWarpSpecializedILi3ELi2ELi2ENS5_IJNS4_1CILi1EEESB_SB_EEEEENS5_IJNSA_ILi128EEENSA_ILi256EEENSA_ILi64EEEEEENS_10bfloat16_tENS5_IJlSB_lEEESI_SJ_NS4_8TiledMMAINS4_8MMA_AtomIJNS4_20SM100_MMA_F16BF16_SSISI_SI_fLi128ELi256ELNS4_4UMMA5MajorE0ELSO_0ELNSN_7ScaleInE0ELSP_0EEEEEENS4_6LayoutISC_NS5_IJNSA_ILi0EEEST_ST_EEEEENS5_IJNS4_10UnderscoreESW_SW_EEEEENS4_13SM90_TMA_LOADENS4_14ComposedLayoutINS4_7SwizzleILi3ELi4ELi3EEENS4_18smem_ptr_flag_bitsILi16EEENSS_INS5_IJNSA_ILi8EEESG_EEENS5_IJSG_SB_EEEEEEEvNS4_8identityESZ_S19_vS1A_EENS_8epilogue10collective18CollectiveEpilogueINS1C_23Sm100TmaWarpSpecializedILi4ELi2ELi64ELb1ELb0EEEJSH_NS5_IJNSS_ISE_SB_EENSS_ISG_SB_EEEEESI_SJ_SI_SJ_NS1C_6fusion15FusionCallbacksIS1G_NS1K_13LinCombEltActINS1C_6thread7SigmoidESI_fSI_fLNS_15FloatRoundStyleE2EEESH_S1J_JEEENS4_5SM1004TMEM4LOAD26SM100_TMEM_LOAD_32dp32b64xESZ_S19_NS4_39AutoVectorizingCopyWithAssumedAlignmentILi128EEENS4_14SM90_TMA_STOREES19_S1X_S1X_EEEvvEEEEvNT_6ParamsE)
        .other          _ZN7cutlass13device_kernelINS_4gemm6kernel13GemmUniversalIN4cute5tupleIJiiiiEEENS1_10collective13CollectiveMmaINS1_35MainloopSm100TmaUmmaWarpSpecializedILi3ELi2ELi2ENS5_IJNS4_1CILi1EEESB_SB_EEEEENS5_IJNSA_ILi128EEENSA_ILi256EEENSA_ILi64EEEEEENS_10bfloat16_tENS5_IJlSB_lEEESI_SJ_NS4_8TiledMMAINS4_8MMA_AtomIJNS4_20SM100_MMA_F16BF16_SSISI_SI_fLi128ELi256ELNS4_4UMMA5MajorE0ELSO_0ELNSN_7ScaleInE0ELSP_0EEEEEENS4_6LayoutISC_NS5_IJNSA_ILi0EEEST_ST_EEEEENS5_IJNS4_10UnderscoreESW_SW_EEEEENS4_13SM90_TMA_LOADENS4_14ComposedLayoutINS4_7SwizzleILi3ELi4ELi3EEENS4_18smem_ptr_flag_bitsILi16EEENSS_INS5_IJNSA_ILi8EEESG_EEENS5_IJSG_SB_EEEEEEEvNS4_8identityESZ_S19_vS1A_EENS_8epilogue10collective18CollectiveEpilogueINS1C_23Sm100TmaWarpSpecializedILi4ELi2ELi64ELb1ELb0EEEJSH_NS5_IJNSS_ISE_SB_EENSS_ISG_SB_EEEEESI_SJ_SI_SJ_NS1C_6fusion15FusionCallbacksIS1G_NS1K_13LinCombEltActINS1C_6thread7SigmoidESI_fSI_fLNS_15FloatRoundStyleE2EEESH_S1J_JEEENS4_5SM1004TMEM4LOAD26SM100_TMEM_LOAD_32dp32b64xESZ_S19_NS4_39AutoVectorizingCopyWithAssumedAlignmentILi128EEENS4_14SM90_TMA_STOREES19_S1X_S1X_EEEvvEEEEvNT_6ParamsE,@"STO_CUDA_ENTRY STV_DEFAULT"
_ZN7cutlass13device_kernelINS_4gemm6kernel13GemmUniversalIN4cute5tupleIJiiiiEEENS1_10collective13CollectiveMmaINS1_35MainloopSm100TmaUmmaWarpSpecializedILi3ELi2ELi2ENS5_IJNS4_1CILi1EEESB_SB_EEEEENS5_IJNSA_ILi128EEENSA_ILi256EEENSA_ILi64EEEEEENS_10bfloat16_tENS5_IJlSB_lEEESI_SJ_NS4_8TiledMMAINS4_8MMA_AtomIJNS4_20SM100_MMA_F16BF16_SSISI_SI_fLi128ELi256ELNS4_4UMMA5MajorE0ELSO_0ELNSN_7ScaleInE0ELSP_0EEEEEENS4_6LayoutISC_NS5_IJNSA_ILi0EEEST_ST_EEEEENS5_IJNS4_10UnderscoreESW_SW_EEEEENS4_13SM90_TMA_LOADENS4_14ComposedLayoutINS4_7SwizzleILi3ELi4ELi3EEENS4_18smem_ptr_flag_bitsILi16EEENSS_INS5_IJNSA_ILi8EEESG_EEENS5_IJSG_SB_EEEEEEEvNS4_8identityESZ_S19_vS1A_EENS_8epilogue10collective18CollectiveEpilogueINS1C_23Sm100TmaWarpSpecializedILi4ELi2ELi64ELb1ELb0EEEJSH_NS5_IJNSS_ISE_SB_EENSS_ISG_SB_EEEEESI_SJ_SI_SJ_NS1C_6fusion15FusionCallbacksIS1G_NS1K_13LinCombEltActINS1C_6thread7SigmoidESI_fSI_fLNS_15FloatRoundStyleE2EEESH_S1J_JEEENS4_5SM1004TMEM4LOAD26SM100_TMEM_LOAD_32dp32b64xESZ_S19_NS4_39AutoVectorizingCopyWithAssumedAlignmentILi128EEENS4_14SM90_TMA_STOREES19_S1X_S1X_EEEvvEEEEvNT_6ParamsE:
[----:B------:R-:W1:Y:S01]  /*0000*/  LDC R1, c[0x0][0x37c] ;  /* 0x0000df00ff017b82 */ /* 0x000e620000000800 */
[----:B------:R-:W2:Y:S01]  /*0010*/  S2R R227, SR_TID.X ;  /* 0x0000000000e37919 */ /* 0x000ea20000002100 */
[----:B------:R-:W3:Y:S01]  /*0020*/  LDCU.64 UR6, c[0x0][0x890] ;  /* 0x00011200ff0677ac */ /* 0x000ee20008000a00 */
[----:B------:R-:W-:Y:S02]  /*0030*/  PRMT R205, RZ, 0x7610, R205 ;  /* 0x00007610ffcd7816 */ /* 0x000fe400000000cd */
[----:B------:R-:W-:Y:S01]  /*0040*/  ELECT P5, URZ, PT ;  /* 0x0000000000ff782f */ /* 0x000fe200038a0000 */
[----:B------:R-:W4:Y:S01]  /*0050*/  LDCU.64 UR38, c[0x0][0x358] ;  /* 0x00006b00ff2677ac */ /* 0x000f220008000a00 */
[----:B---3--:R-:W-:-:S04]  /*0060*/  UISETP.NE.U32.AND UP2, UPT, UR6, URZ, UPT ;  /* 0x000000ff0600728c */ /* 0x008fc8000bf45070 */
[----:B------:R-:W-:Y:S01]  /*0070*/  UISETP.NE.AND.EX UP2, UPT, UR7, URZ, UPT, UP2 ;  /* 0x000000ff0700728c */ /* 0x000fe2000bf45320 */
[----:B--2---:R-:W-:-:S05]  /*0080*/  SHF.R.U32.HI R228, RZ, 0x5, R227 ;  /* 0x00000005ffe47819 */ /* 0x004fca00000116e3 */
[----:B------:R-:W2:Y:S02]  /*0090*/  SHFL.IDX PT, R0, R228, RZ, 0x1f ;  /* 0x00001fffe4007589 */ /* 0x000ea400000e0000 */
[----:B--2---:R-:W-:Y:S01]  /*00a0*/  R2UR UR8, R0 ;  /* 0x00000000000872ca */ /* 0x004fe200000e0000 */
[----:B-1--4-:R-:W-:Y:S05]  /*00b0*/  BRA.U UP2, `(.L_x_0) ;  /* 0x00000001022c7547 */ /* 0x012fea000b800000 */
[----:B------:R-:W1:Y:S02]  /*00c0*/  LDCU.64 UR4, c[0x0][0x888] ;  /* 0x00011100ff0477ac */ /* 0x000e640008000a00 */
[----:B-1----:R-:W-:-:S04]  /*00d0*/  UISETP.NE.U32.AND UP0, UPT, UR4, URZ, UPT ;  /* 0x000000ff0400728c */ /* 0x002fc8000bf05070 */
[----:B------:R-:W-:-:S09]  /*00e0*/  UISETP.NE.AND.EX UP0, UPT, UR5, URZ, UPT, UP0 ;  /* 0x000000ff0500728c */ /* 0x000fd2000bf05300 */
[----:B------:R-:W-:Y:S05]  /*00f0*/  BRA.U !UP0, `(.L_x_1) ;  /* 0x0000000108107547 */ /* 0x000fea000b800000 */
[----:B------:R-:W1:Y:S02]  /*0100*/  LDC.64 R2, c[0x0][0x888] ;  /* 0x00022200ff027b82 */ /* 0x000e640000000a00 */
[----:B-1----:R1:W5:Y:S01]  /*0110*/  LDG.E R127, desc[UR38][R2.64] ;  /* 0x00000026027f7981 */ /* 0x002362000c1e1900 */
[----:B------:R-:W-:Y:S01]  /*0120*/  HFMA2 R205, -RZ, RZ, 0, 5.9604644775390625e-08 ;  /* 0x00000001ffcd7431 */ /* 0x000fe200000001ff */
[----:B------:R-:W-:Y:S05]  /*0130*/  BRA `(.L_x_0) ;  /* 0x00000000000c7947 */ /* 0x000fea0003800000 */
.L_x_1:
[----:B------:R-:W1:Y:S01]  /*0140*/  LDCU UR4, c[0x0][0x880] ;  /* 0x00011000ff0477ac */ /* 0x000e620008000800 */
[----:B------:R-:W-:Y:S01]  /*0150*/  HFMA2 R205, -RZ, RZ, 0, 5.9604644775390625e-08 ;  /* 0x00000001ffcd7431 */ /* 0x000fe200000001ff */
[----:B-1----:R-:W-:-:S07]  /*0160*/  MOV R127, UR4 ;  /* 0x00000004007f7c02 */ /* 0x002fce0008000f00 */
.L_x_0:
[----:B------:R-:W2:Y:S02]  /*0170*/  LDCU.64 UR4, c[0x0][0x8b0] ;  /* 0x00011600ff0477ac */ /* 0x000ea40008000a00 */
[----:B--2---:R-:W-:-:S04]  /*0180*/  UISETP.NE.U32.AND UP0, UPT, UR4, URZ, UPT ;  /* 0x000000ff0400728c */ /* 0x004fc8000bf05070 */
[----:B------:R-:W-:-:S09]  /*0190*/  UISETP.NE.AND.EX UP0, UPT, UR5, URZ, UPT, UP0 ;  /* 0x000000ff0500728c */ /* 0x000fd2000bf05300 */
[----:B------:R-:W-:Y:S05]  /*01a0*/  BRA.U UP0, `(.L_x_2) ;  /* 0x0000000100247547 */ /* 0x000fea000b800000 */
[----:B------:R-:W2:Y:S02]  /*01b0*/  LDCU.64 UR4, c[0x0][0x8a8] ;  /* 0x00011500ff0477ac */ /* 0x000ea40008000a00 */
[----:B--2---:R-:W-:-:S04]  /*01c0*/  UISETP.NE.U32.AND UP0, UPT, UR4, URZ, UPT ;  /* 0x000000ff0400728c */ /* 0x004fc8000bf05070 */
[----:B------:R-:W-:-:S09]  /*01d0*/  UISETP.NE.AND.EX UP0, UPT, UR5, URZ, UPT, UP0 ;  /* 0x000000ff0500728c */ /* 0x000fd2000bf05300 */
[----:B------:R-:W-:Y:S05]  /*01e0*/  BRA.U !UP0, `(.L_x_3) ;  /* 0x00000001080c7547 */ /* 0x000fea000b800000 */
[----:B-1----:R-:W1:Y:S02]  /*01f0*/  LDC.64 R2, c[0x0][0x8a8] ;  /* 0x00022a00ff027b82 */ /* 0x002e640000000a00 */
[----:B-1----:R2:W5:Y:S01]  /*0200*/  LDG.E R75, desc[UR38][R2.64] ;  /* 0x00000026024b7981 */ /* 0x002562000c1e1900 */
[----:B------:R-:W-:Y:S05]  /*0210*/  BRA `(.L_x_2) ;  /* 0x0000000000087947 */ /* 0x000fea0003800000 */
.L_x_3:
[----:B------:R-:W2:Y:S02]  /*0220*/  LDCU UR4, c[0x0][0x8a0] ;  /* 0x00011400ff0477ac */ /* 0x000ea40008000800 */
[----:B--2---:R-:W-:Y:S02]  /*0230*/  MOV R75, UR4 ;  /* 0x00000004004b7c02 */ /* 0x004fe40008000f00 */
.L_x_2:
[----:B------:R-:W-:Y:S01]  /*0240*/  IMAD.U32 R0, RZ, RZ, UR8 ;  /* 0x00000008ff007e24 */ /* 0x000fe2000f8e00ff */
[----:B------:R-:W-:Y:S04]  /*0250*/  BSSY.RECONVERGENT B0, `(.L_x_4) ;  /* 0x000000c000007945 */ /* 0x000fe80003800200 */
[C---:B------:R-:W-:Y:S02]  /*0260*/  ISETP.NE.OR P1, PT, R0.reuse, 0x1, !P5 ;  /* 0x000000010000780c */ /* 0x040fe40006f25670 */
[----:B------:R-:W-:-:S11]  /*0270*/  ISETP.NE.OR P0, PT, R0, 0x3, !P5 ;  /* 0x000000030000780c */ /* 0x000fd60006f05670 */
[----:B------:R-:W-:Y:S05]  /*0280*/  @P1 BRA `(.L_x_5) ;  /* 0x0000000000201947 */ /* 0x000fea0003800000 */
[----:B------:R-:W3:Y:S02]  /*0290*/  LDCU.64 UR4, c[0x0][0x348] ;  /* 0x00006900ff0477ac */ /* 0x000ee40008000a00 */
[----:B---3--:R-:W-:Y:S02]  /*02a0*/  UIADD3 UR10, UP1, UPT, UR4, 0x80, URZ ;  /* 0x00000080040a7890 */ /* 0x008fe4000ff3e0ff */
[----:B------:R-:W-:Y:S02]  /*02b0*/  UIADD3 UR4, UP0, UPT, UR4, 0x180, URZ ;  /* 0x0000018004047890 */ /* 0x000fe4000ff1e0ff */
[----:B------:R-:W-:Y:S02]  /*02c0*/  UIADD3.X UR11, UPT, UPT, URZ, UR5, URZ, UP1, !UPT ;  /* 0x00000005ff0b7290 */ /* 0x000fe40008ffe4ff */
[----:B------:R-:W-:-:S07]  /*02d0*/  UIADD3.X UR5, UPT, UPT, URZ, UR5, URZ, UP0, !UPT ;  /* 0x00000005ff057290 */ /* 0x000fce00087fe4ff */
[----:B------:R3:W-:Y:S02]  /*02e0*/  UTMACCTL.PF [UR10] ;  /* 0x000000000a0079b9 */ /* 0x0007e40008040000 */
[----:B------:R3:W-:Y:S02]  /*02f0*/  UTMACCTL.PF [UR4] ;  /* 0x00000000040079b9 */ /* 0x0007e40008040000 */
[----:B---3--:R-:W-:Y:S01]  /*0300*/  NOP ;  /* 0x0000000000007918 */ /* 0x008fe20000000000 */
.L_x_5:
[----:B------:R-:W-:Y:S05]  /*0310*/  BSYNC.RECONVERGENT B0 ;  /* 0x0000000000007941 */ /* 0x000fea0003800200 */
.L_x_4:
[----:B------:R-:W-:Y:S04]  /*0320*/  BSSY.RECONVERGENT B0, `(.L_x_6) ;  /* 0x000000a000007945 */ /* 0x000fe80003800200 */
        /* <DEDUP_REMOVED lines=9> */
.L_x_7:
[----:B------:R-:W-:Y:S05]  /*03c0*/  BSYNC.RECONVERGENT B0 ;  /* 0x0000000000007941 */ /* 0x000fea0003800200 */
.L_x_6:
[----:B------:R-:W3:Y:S01]  /*03d0*/  LDCU.64 UR4, c[0x0][0x888] ;  /* 0x00011100ff0477ac */ /* 0x000ee20008000a00 */
[----:B------:R-:W-:Y:S02]  /*03e0*/  UISETP.EQ.U32.AND UP0, UPT, UR6, URZ, UPT ;  /* 0x000000ff0600728c */ /* 0x000fe4000bf02070 */
[----:B------:R-:W-:Y:S02]  /*03f0*/  UPLOP3.LUT UP3, UPT, UPT, UPT, UPT, 0x40, 0x4 ;  /* 0x000000000004789c */ /* 0x000fe40003f6e870 */
[----:B---3--:R-:W-:-:S04]  /*0400*/  UISETP.NE.U32.AND UP1, UPT, UR4, URZ, UPT ;  /* 0x000000ff0400728c */ /* 0x008fc8000bf25070 */
[----:B------:R-:W-:-:S04]  /*0410*/  UISETP.NE.AND.EX UP1, UPT, UR5, URZ, UPT, UP1 ;  /* 0x000000ff0500728c */ /* 0x000fc8000bf25310 */
[----:B------:R-:W-:-:S04]  /*0420*/  UISETP.EQ.OR.EX UP4, UPT, UR7, URZ, !UP1, UP0 ;  /* 0x000000ff0700728c */ /* 0x000fc8000cf82700 */
[----:B------:R-:W-:-:S05]  /*0430*/  UP2UR UR45, UPR, URZ, 0x10 ;  /* 0x00000010ff2d7883 */ /* 0x000fca0008000000 */
[----:B------:R-:W-:Y:S07]  /*0440*/  BRA.U !UP4, `(.L_x_8) ;  /* 0x000000010c147547 */ /* 0x000fee000b800000 */
[----:B------:R-:W-:Y:S01]  /*0450*/  PLOP3.LUT P1, PT, PT, PT, UP2, 0x80, 0x8 ;  /* 0x000000000008781c */ /* 0x000fe20003f2f028 */
[----:B------:R-:W-:-:S12]  /*0460*/  UPLOP3.LUT UP3, UPT, UPT, UPT, UP1, 0x40, 0x4 ;  /* 0x000000000004789c */ /* 0x000fd80003f6e810 */
[----:B-----5:R-:W-:-:S13]  /*0470*/  @!P1 FSETP.EQ.AND P0, PT, R127, RZ, PT ;  /* 0x000000ff7f00920b */ /* 0x020fda0003f02000 */
[----:B------:R-:W-:Y:S01]  /*0480*/  @!P1 VOTEU.ANY UP0, P0 ;  /* 0x0000000000ff9886 */ /* 0x000fe20000000100 */
[----:B------:R-:W-:-:S11]  /*0490*/  @!UP2 UPLOP3.LUT UP3, UPT, UPT, UPT, UP0, 0x80, 0x8 ;  /* 0x000000000008a89c */ /* 0x000fd60003f6f000 */
.L_x_8:
[----:B-12---:R-:W1:Y:S01]  /*04a0*/  SHFL.IDX PT, R2, R228, RZ, 0x1f ;  /* 0x00001fffe4027589 */ /* 0x006e6200000e0000 */
[----:B------:R-:W-:-:S04]  /*04b0*/  UISETP.NE.AND UP0, UPT, UR8, 0x2, UPT ;  /* 0x000000020800788c */ /* 0x000fc8000bf05270 */
[----:B------:R-:W-:Y:S01]  /*04c0*/  USEL UR6, URZ, 0x1, UP0 ;  /* 0x00000001ff067887 */ /* 0x000fe20008000000 */
[----:B-1----:R-:W-:-:S13]  /*04d0*/  ISETP.NE.AND P0, PT, R2, RZ, PT ;  /* 0x000000ff0200720c */ /* 0x002fda0003f05270 */
[----:B------:R-:W-:Y:S05]  /*04e0*/  @P0 BRA `(.L_x_9) ;  /* 0x0000000000400947 */ /* 0x000fea0003800000 */
[----:B------:R-:W1:Y:S01]  /*04f0*/  S2UR UR5, SR_CgaCtaId ;  /* 0x00000000000579c3 */ /* 0x000e620000008800 */
[----:B------:R-:W-:Y:S01]  /*0500*/  UMOV UR7, 0x400 ;  /* 0x0000040000077882 */ /* 0x000fe20000000000 */
[----:B------:R-:W-:Y:S01]  /*0510*/  UMOV UR4, 0x1 ;  /* 0x0000000100047882 */ /* 0x000fe20000000000 */
[----:B------:R-:W-:Y:S01]  /*0520*/  ELECT P0, URZ, PT ;  /* 0x0000000000ff782f */ /* 0x000fe20003800000 */
[----:B------:R-:W-:-:S04]  /*0530*/  UIADD3 UR10, UPT, UPT, -UR4, 0x100000, URZ ;  /* 0x00100000040a7890 */ /* 0x000fc8000fffe1ff */
[----:B------:R-:W-:Y:S02]  /*0540*/  USHF.L.U32 UR11, UR10, 0xb, URZ ;  /* 0x0000000b0a0b7899 */ /* 0x000fe400080006ff */
[----:B------:R-:W-:Y:S02]  /*0550*/  USHF.L.U32 UR10, UR10, 0x1, URZ ;  /* 0x000000010a0a7899 */ /* 0x000fe400080006ff */
[----:B-1----:R-:W-:Y:S01]  /*0560*/  ULEA UR5, UR5, UR7, 0x18 ;  /* 0x0000000705057291 */ /* 0x002fe2000f8ec0ff */
[----:B------:R-:W1:Y:S11]  /*0570*/  FENCE.VIEW.ASYNC.S ;  /* 0x00000000000073c6 */ /* 0x000e760000000000 */
[----:B-1----:R1:W2:Y:S01]  /*0580*/  SYNCS.EXCH.64 URZ, [UR5], UR10 ;  /* 0x0000000a05ff75b2 */ /* 0x0022a20008000100 */
[----:B------:R1:W3:Y:S01]  /*0590*/  SYNCS.EXCH.64 URZ, [UR5+0x18], UR10 ;  /* 0x0000180a05ff75b2 */ /* 0x0002e20008000100 */
[----:B------:R1:W4:Y:S01]  /*05a0*/  SYNCS.EXCH.64 URZ, [UR5+0x8], UR10 ;  /* 0x0000080a05ff75b2 */ /* 0x0003220008000100 */
[----:B------:R1:W1:Y:S01]  /*05b0*/  SYNCS.EXCH.64 URZ, [UR5+0x20], UR10 ;  /* 0x0000200a05ff75b2 */ /* 0x0002620008000100 */
[----:B------:R1:W1:Y:S01]  /*05c0*/  SYNCS.EXCH.64 URZ, [UR5+0x10], UR10 ;  /* 0x0000100a05ff75b2 */ /* 0x0002620008000100 */
[----:B------:R1:W1:Y:S01]  /*05d0*/  SYNCS.EXCH.64 URZ, [UR5+0x28], UR10 ;  /* 0x0000280a05ff75b2 */ /* 0x0002620008000100 */
[----:B------:R-:W-:Y:S01]  /*05e0*/  NOP ;  /* 0x0000000000007918 */ /* 0x000fe20000000000 */
.L_x_9:
[----:B------:R-:W2:Y:S01]  /*05f0*/  SHFL.IDX PT, R2, R228, RZ, 0x1f ;  /* 0x00001fffe4027589 */ /* 0x000ea200000e0000 */
[----:B------:R-:W-:Y:S01]  /*0600*/  NOP ;  /* 0x0000000000007918 */ /* 0x000fe20000000000 */
[----:B--2---:R-:W-:-:S13]  /*0610*/  ISETP.NE.AND P0, PT, R2, 0x1, PT ;  /* 0x000000010200780c */ /* 0x004fda0003f05270 */
[----:B------:R-:W-:Y:S05]  /*0620*/  @P0 BRA `(.L_x_10) ;  /* 0x0000000000580947 */ /* 0x000fea0003800000 */
[----:B------:R-:W2:Y:S01]  /*0630*/  S2UR UR7, SR_CgaCtaId ;  /* 0x00000000000779c3 */ /* 0x000ea20000008800 */
[----:B------:R-:W-:Y:S01]  /*0640*/  UMOV UR9, 0x400 ;  /* 0x0000040000097882 */ /* 0x000fe20000000000 */
[----:B-1----:R-:W-:Y:S01]  /*0650*/  UMOV UR5, 0x20 ;  /* 0x0000002000057882 */ /* 0x002fe20000000000 */
[----:B------:R-:W-:Y:S01]  /*0660*/  UMOV UR4, 0x80 ;  /* 0x0000008000047882 */ /* 0x000fe20000000000 */
[----:B------:R-:W-:-:S04]  /*0670*/  UIADD3 UR10, UPT, UPT, -UR5, 0x100000, URZ ;  /* 0x00100000050a7890 */ /* 0x000fc8000fffe1ff */
[----:B------:R-:W-:Y:S02]  /*0680*/  USHF.L.U32 UR11, UR10, 0xb, URZ ;  /* 0x0000000b0a0b7899 */ /* 0x000fe400080006ff */
[----:B------:R-:W-:Y:S02]  /*0690*/  USHF.L.U32 UR10, UR10, 0x1, URZ ;  /* 0x000000010a0a7899 */ /* 0x000fe400080006ff */
[----:B------:R-:W-:-:S04]  /*06a0*/  UIADD3 UR4, UPT, UPT, -UR4, 0x100000, URZ ;  /* 0x0010000004047890 */ /* 0x000fc8000fffe1ff */
[----:B------:R-:W-:Y:S02]  /*06b0*/  USHF.L.U32 UR5, UR4, 0xb, URZ ;  /* 0x0000000b04057899 */ /* 0x000fe400080006ff */
[----:B------:R-:W-:Y:S01]  /*06c0*/  USHF.L.U32 UR4, UR4, 0x1, URZ ;  /* 0x0000000104047899 */ /* 0x000fe200080006ff */
[----:B------:R-:W-:Y:S01]  /*06d0*/  ELECT P0, URZ, PT ;  /* 0x0000000000ff782f */ /* 0x000fe20003800000 */
[----:B--2---:R-:W-:Y:S01]  /*06e0*/  ULEA UR7, UR7, UR9, 0x18 ;  /* 0x0000000907077291 */ /* 0x004fe2000f8ec0ff */
[----:B------:R-:W1:Y:S11]  /*06f0*/  FENCE.VIEW.ASYNC.S ;  /* 0x00000000000073c6 */ /* 0x000e760000000000 */
[----:B-1----:R2:W1:Y:S01]  /*0700*/  SYNCS.EXCH.64 URZ, [UR7+0x30], UR10 ;  /* 0x0000300a07ff75b2 */ /* 0x0024620008000100 */
[----:B------:R2:W1:Y:S01]  /*0710*/  SYNCS.EXCH.64 URZ, [UR7+0x50], UR4 ;  /* 0x0000500407ff75b2 */ /* 0x0004620008000100 */
[----:B------:R2:W1:Y:S01]  /*0720*/  SYNCS.EXCH.64 URZ, [UR7+0x38], UR10 ;  /* 0x0000380a07ff75b2 */ /* 0x0004620008000100 */
[----:B------:R2:W1:Y:S01]  /*0730*/  SYNCS.EXCH.64 URZ, [UR7+0x58], UR4 ;  /* 0x0000580407ff75b2 */ /* 0x0004620008000100 */
[----:B------:R2:W1:Y:S01]  /*0740*/  SYNCS.EXCH.64 URZ, [UR7+0x40], UR10 ;  /* 0x0000400a07ff75b2 */ /* 0x0004620008000100 */
[----:B------:R2:W1:Y:S01]  /*0750*/  SYNCS.EXCH.64 URZ, [UR7+0x60], UR4 ;  /* 0x0000600407ff75b2 */ /* 0x0004620008000100 */
[----:B------:R2:W1:Y:S01]  /*0760*/  SYNCS.EXCH.64 URZ, [UR7+0x48], UR10 ;  /* 0x0000480a07ff75b2 */ /* 0x0004620008000100 */
[----:B------:R2:W1:Y:S02]  /*0770*/  SYNCS.EXCH.64 URZ, [UR7+0x68], UR4 ;  /* 0x0000680407ff75b2 */ /* 0x0004640008000100 */
[----:B--2---:R-:W-:Y:S01]  /*0780*/  NOP ;  /* 0x0000000000007918 */ /* 0x004fe20000000000 */
.L_x_10:
[----:B------:R-:W2:Y:S01]  /*0790*/  SHFL.IDX PT, R2, R228, RZ, 0x1f ;  /* 0x00001fffe4027589 */ /* 0x000ea200000e0000 */
[----:B------:R-:W-:Y:S01]  /*07a0*/  NOP ;  /* 0x0000000000007918 */ /* 0x000fe20000000000 */
[----:B--2---:R-:W-:-:S13]  /*07b0*/  ISETP.NE.AND P0, PT, R2, 0x3, PT ;  /* 0x000000030200780c */ /* 0x004fda0003f05270 */
[----:B------:R-:W-:Y:S05]  /*07c0*/  @P0 BRA `(.L_x_11) ;  /* 0x0000000000300947 */ /* 0x000fea0003800000 */
[----:B-1----:R-:W1:Y:S01]  /*07d0*/  S2UR UR5, SR_CgaCtaId ;  /* 0x00000000000579c3 */ /* 0x002e620000008800 */
        /* <DEDUP_REMOVED lines=8> */
[----:B-1----:R2:W1:Y:S01]  /*0860*/  SYNCS.EXCH.64 URZ, [UR5+0x70], UR10 ;  /* 0x0000700a05ff75b2 */ /* 0x0024620008000100 */
[----:B------:R2:W1:Y:S02]  /*0870*/  SYNCS.EXCH.64 URZ, [UR5+0x78], UR10 ;  /* 0x0000780a05ff75b2 */ /* 0x0004640008000100 */
[----:B--2---:R-:W-:Y:S01]  /*0880*/  NOP ;  /* 0x0000000000007918 */ /* 0x004fe20000000000 */
.L_x_11:
[----:B------:R-:W2:Y:S01]  /*0890*/  SHFL.IDX PT, R2, R228, RZ, 0x1f ;  /* 0x00001fffe4027589 */ /* 0x000ea200000e0000 */
[----:B------:R-:W-:Y:S01]  /*08a0*/  NOP ;  /* 0x0000000000007918 */ /* 0x000fe20000000000 */
[----:B--2---:R-:W-:-:S13]  /*08b0*/  ISETP.NE.AND P0, PT, R2, 0x4, PT ;  /* 0x000000040200780c */ /* 0x004fda0003f05270 */
[----:B------:R-:W-:Y:S05]  /*08c0*/  @P0 BRA `(.L_x_12) ;  /* 0x00000000004c0947 */ /* 0x000fea0003800000 */
[----:B-1----:R-:W1:Y:S01]  /*08d0*/  S2UR UR5, SR_CgaCtaId ;  /* 0x00000000000579c3 */ /* 0x002e620000008800 */
[----:B------:R-:W-:Y:S01]  /*08e0*/  UMOV UR9, 0xe0 ;  /* 0x000000e000097882 */ /* 0x000fe20000000000 */
[----:B------:R-:W-:Y:S01]  /*08f0*/  UMOV UR7, 0x400 ;  /* 0x0000040000077882 */ /* 0x000fe20000000000 */
[----:B------:R-:W-:Y:S01]  /*0900*/  USEL UR9, UR9, 0x100, UP3 ;  /* 0x0000010009097887 */ /* 0x000fe20009800000 */
[----:B------:R-:W-:Y:S01]  /*0910*/  UMOV UR4, 0x1 ;  /* 0x0000000100047882 */ /* 0x000fe20000000000 */
[----:B------:R-:W-:Y:S01]  /*0920*/  ELECT P0, URZ, PT ;  /* 0x0000000000ff782f */ /* 0x000fe20003800000 */
[----:B------:R-:W-:-:S04]  /*0930*/  UIADD3 UR10, UPT, UPT, -UR4, 0x100000, URZ ;  /* 0x00100000040a7890 */ /* 0x000fc8000fffe1ff */
[----:B------:R-:W-:Y:S02]  /*0940*/  USHF.L.U32 UR11, UR10, 0xb, URZ ;  /* 0x0000000b0a0b7899 */ /* 0x000fe400080006ff */
[----:B------:R-:W-:Y:S02]  /*0950*/  USHF.L.U32 UR10, UR10, 0x1, URZ ;  /* 0x000000010a0a7899 */ /* 0x000fe400080006ff */
[----:B------:R-:W-:-:S04]  /*0960*/  UIADD3 UR12, UPT, UPT, -UR9, 0x100000, URZ ;  /* 0x00100000090c7890 */ /* 0x000fc8000fffe1ff */
[----:B------:R-:W-:Y:S02]  /*0970*/  USHF.L.U32 UR13, UR12, 0xb, URZ ;  /* 0x0000000b0c0d7899 */ /* 0x000fe400080006ff */
[----:B------:R-:W-:Y:S02]  /*0980*/  USHF.L.U32 UR12, UR12, 0x1, URZ ;  /* 0x000000010c0c7899 */ /* 0x000fe400080006ff */
[----:B-1----:R-:W-:Y:S01]  /*0990*/  ULEA UR5, UR5, UR7, 0x18 ;  /* 0x0000000705057291 */ /* 0x002fe2000f8ec0ff */
[----:B------:R-:W1:Y:S11]  /*09a0*/  FENCE.VIEW.ASYNC.S ;  /* 0x00000000000073c6 */ /* 0x000e760000000000 */
[----:B-1----:R2:W1:Y:S01]  /*09b0*/  SYNCS.EXCH.64 URZ, [UR5+0x80], UR10 ;  /* 0x0000800a05ff75b2 */ /* 0x0024620008000100 */
[----:B------:R2:W1:Y:S01]  /*09c0*/  SYNCS.EXCH.64 URZ, [UR5+0x90], UR12 ;  /* 0x0000900c05ff75b2 */ /* 0x0004620008000100 */
[----:B------:R2:W1:Y:S01]  /*09d0*/  SYNCS.EXCH.64 URZ, [UR5+0x88], UR10 ;  /* 0x0000880a05ff75b2 */ /* 0x0004620008000100 */
[----:B------:R2:W1:Y:S02]  /*09e0*/  SYNCS.EXCH.64 URZ, [UR5+0x98], UR12 ;  /* 0x0000980c05ff75b2 */ /* 0x0004640008000100 */
[----:B--2---:R-:W-:Y:S01]  /*09f0*/  NOP ;  /* 0x0000000000007918 */ /* 0x004fe20000000000 */
.L_x_12:
        /* <DEDUP_REMOVED lines=20> */
[----:B------:R2:W1:Y:S02]  /*0b40*/  SYNCS.EXCH.64 URZ, [UR7+0xb8], UR4 ;  /* 0x0000b80407ff75b2 */ /* 0x0004640008000100 */
[----:B--2---:R-:W-:Y:S01]  /*0b50*/  NOP ;  /* 0x0000000000007918 */ /* 0x004fe20000000000 */
.L_x_13:
        /* <DEDUP_REMOVED lines=18> */
.L_x_14:
[----:B-1----:R-:W1:Y:S01]  /*0c80*/  S2UR UR5, SR_CTAID.X ;  /* 0x00000000000579c3 */ /* 0x002e620000002500 */
[----:B------:R-:W-:-:S05]  /*0c90*/  CS2R.32 R204, SR_CgaSize ;  /* 0x0000000000cc7805 */ /* 0x000fca0000008a00 */
[----:B------:R-:W-:-:S05]  /*0ca0*/  IMAD R204, R204, -0xa0, RZ ;  /* 0xffffff60cccc7824 */ /* 0x000fca00078e02ff */
[----:B------:R-:W-:-:S14]  /*0cb0*/  R2UR UR9, R204 ;  /* 0x00000000cc0972ca */ /* 0x000fdc00000e0000 */
[----:B------:R-:W2:Y:S01]  /*0cc0*/  LDCU UR9, c[0x0][UR9+0x2b0] ;  /* 0x00005600090977ac */ /* 0x000ea20008000800 */
[----:B------:R-:W-:Y:S01]  /*0cd0*/  NOP ;  /* 0x0000000000007918 */ /* 0x000fe20000000000 */
[----:B------:R-:W-:-:S05]  /*0ce0*/  CS2R.32 R204, SR_CgaSize ;  /* 0x0000000000cc7805 */ /* 0x000fca0000008a00 */
[----:B------:R-:W-:-:S05]  /*0cf0*/  IMAD R204, R204, -0xa0, RZ ;  /* 0xffffff60cccc7824 */ /* 0x000fca00078e02ff */
[----:B------:R-:W-:-:S14]  /*0d00*/  R2UR UR7, R204 ;  /* 0x00000000cc0772ca */ /* 0x000fdc00000e0000 */
[----:B------:R-:W3:Y:S01]  /*0d10*/  LDCU UR7, c[0x0][UR7+0x2b4] ;  /* 0x00005680070777ac */ /* 0x000ee20008000800 */
[----:B------:R-:W4:Y:S08]  /*0d20*/  S2UR UR4, SR_CTAID.Y ;  /* 0x00000000000479c3 */ /* 0x000f300000002600 */
[----:B------:R-:W3:Y:S01]  /*0d30*/  LDC R9, c[0x0][0xb24] ;  /* 0x0002c900ff097b82 */ /* 0x000ee20000000800 */
[----:B-1----:R-:W-:-:S02]  /*0d40*/  I2FP.F32.U32 R5, UR5 ;  /* 0x0000000500057c45 */ /* 0x002fc40008201000 */
[----:B------:R-:W-:-:S05]  /*0d50*/  CS2R.32 R3, SR_CgaSize ;  /* 0x0000000000037805 */ /* 0x000fca0000008a00 */
[----:B------:R-:W-:-:S06]  /*0d60*/  IMAD R3, R3, -0xa0, RZ ;  /* 0xffffff6003037824 */ /* 0x000fcc00078e02ff */
[----:B------:R-:W1:Y:S01]  /*0d70*/  LDC R3, c[0x0][R3+0x2a0] ;  /* 0x0000a80003037b82 */ /* 0x000e620000000800 */
[----:B------:R-:W-:Y:S01]  /*0d80*/  MOV R19, UR5 ;  /* 0x0000000500137c02 */ /* 0x000fe20008000f00 */
[----:B--2---:R-:W-:Y:S01]  /*0d90*/  FMUL R5, R5, UR9 ;  /* 0x0000000905057c20 */ /* 0x004fe20008400000 */
[----:B----4-:R-:W-:Y:S02]  /*0da0*/  I2FP.F32.U32 R4, UR4 ;  /* 0x0000000400047c45 */ /* 0x010fe40008201000 */
[----:B------:R-:W-:-:S05]  /*0db0*/  CS2R.32 R2, SR_CgaSize ;  /* 0x0000000000027805 */ /* 0x000fca0000008a00 */
[----:B------:R-:W-:-:S06]  /*0dc0*/  IMAD R2, R2, -0xa0, RZ ;  /* 0xffffff6002027824 */ /* 0x000fcc00078e02ff */
[----:B------:R-:W2:Y:S01]  /*0dd0*/  LDC R2, c[0x0][R2+0x2a4] ;  /* 0x0000a90002027b82 */ /* 0x000ea20000000800 */
[----:B------:R-:W4:Y:S01]  /*0de0*/  F2I.U32.TRUNC.NTZ R204, R5 ;  /* 0x0000000500cc7305 */ /* 0x000f22000020f000 */
[----:B------:R-:W-:Y:S01]  /*0df0*/  MOV R18, UR4 ;  /* 0x0000000400127c02 */ /* 0x000fe20008000f00 */
[----:B---3--:R-:W-:-:S05]  /*0e00*/  FMUL R4, R4, UR7 ;  /* 0x0000000704047c20 */ /* 0x008fca0008400000 */
[----:B------:R-:W-:Y:S01]  /*0e10*/  BAR.SYNC.DEFER_BLOCKING 0x0 ;  /* 0x0000000000007b1d */ /* 0x000fe20000010000 */
[----:B------:R-:W-:-:S05]  /*0e20*/  ISETP.GE.AND P0, PT, R9, 0x1, PT ;  /* 0x000000010900780c */ /* 0x000fca0003f06270 */
[----:B------:R-:W3:Y:S02]  /*0e30*/  F2I.U32.TRUNC.NTZ R171, R4 ;  /* 0x0000000400ab7305 */ /* 0x000ee4000020f000 */
[----:B------:R-:W2:Y:S01]  /*0e40*/  S2UR UR36, SR_CTAID.Z ;  /* 0x00000000002479c3 */ /* 0x000ea20000002700 */
[----:B----4-:R-:W-:-:S05]  /*0e50*/  IADD3 R204, PT, PT, -R204, RZ, RZ ;  /* 0x000000ffcccc7210 */ /* 0x010fca0007ffe1ff */
[----:B-1----:R-:W-:Y:S01]  /*0e60*/  IMAD R204, R3, R204, UR5 ;  /* 0x0000000503cc7e24 */ /* 0x002fe2000f8e02cc */
[----:B---3--:R-:W-:-:S05]  /*0e70*/  IADD3 R171, PT, PT, -R171, RZ, RZ ;  /* 0x000000ffabab7210 */ /* 0x008fca0007ffe1ff */
[----:B--2---:R-:W-:Y:S01]  /*0e80*/  IMAD R171, R2, R171, UR4 ;  /* 0x0000000402ab7e24 */ /* 0x004fe2000f8e02ab */
[----:B------:R-:W-:Y:S06]  /*0e90*/  @!P0 BRA `(.L_x_15) ;  /* 0x0000000000b88947 */ /* 0x000fec0003800000 */
[----:B------:R-:W1:Y:S01]  /*0ea0*/  LDC.64 R4, c[0x0][0xb18] ;  /* 0x0002c600ff047b82 */ /* 0x000e620000000a00 */
[----:B------:R-:W-:-:S07]  /*0eb0*/  ISETP.NE.AND P0, PT, R9, 0x1, PT ;  /* 0x000000010900780c */ /* 0x000fce0003f05270 */
[----:B------:R-:W2:Y:S08]  /*0ec0*/  LDC R10, c[0x0][0xb0c] ;  /* 0x0002c300ff0a7b82 */ /* 0x000eb00000000800 */
[----:B------:R-:W3:Y:S08]  /*0ed0*/  LDC R11, c[0x0][0x370] ;  /* 0x0000dc00ff0b7b82 */ /* 0x000ef00000000800 */
[----:B------:R-:W4:Y:S01]  /*0ee0*/  LDC R12, c[0x0][0x374] ;  /* 0x0000dd00ff0c7b82 */ /* 0x000f220000000800 */
[----:B-1----:R-:W-:-:S07]  /*0ef0*/  ISETP.NE.AND P1, PT, R4, 0x1, PT ;  /* 0x000000010400780c */ /* 0x002fce0003f25270 */
[----:B------:R-:W3:Y:S01]  /*0f00*/  LDC.64 R6, c[0x0][0xb10] ;  /* 0x0002c400ff067b82 */ /* 0x000ee20000000a00 */
[----:B--2---:R-:W-:-:S07]  /*0f10*/  ISETP.NE.AND P2, PT, R10, 0x1, PT ;  /* 0x000000010a00780c */ /* 0x004fce0003f45270 */
[----:B------:R-:W1:Y:S08]  /*0f20*/  LDC R8, c[0x0][0xb20] ;  /* 0x0002c800ff087b82 */ /* 0x000e700000000800 */
[----:B------:R-:W2:Y:S01]  /*0f30*/  LDC.64 R2, c[0x0][0xb28] ;  /* 0x0002ca00ff027b82 */ /* 0x000ea20000000a00 */
[----:B----4-:R-:W-:-:S04]  /*0f40*/  IMAD.HI.U32 R13, R12, R5, RZ ;  /* 0x000000050c0d7227 */ /* 0x010fc800078e00ff */
[----:B------:R-:W-:-:S04]  /*0f50*/  IMAD.HI.U32 R5, R18, R5, RZ ;  /* 0x0000000512057227 */ /* 0x000fc800078e00ff */
[----:B---3--:R-:W-:-:S04]  /*0f60*/  IMAD.HI.U32 R14, R11, R6, RZ ;  /* 0x000000060b0e7227 */ /* 0x008fc800078e00ff */
[C---:B------:R-:W-:Y:S01]  /*0f70*/  IMAD.HI.U32 R16, R19.reuse, R6, RZ ;  /* 0x0000000613107227 */ /* 0x040fe200078e00ff */
[-C--:B------:R-:W-:Y:S02]  /*0f80*/  @P2 SHF.R.U32.HI R11, RZ, R7.reuse, R14 ;  /* 0x00000007ff0b2219 */ /* 0x080fe4000001160e */
[-C--:B-1----:R-:W-:Y:S02]  /*0f90*/  @P1 SHF.R.U32.HI R12, RZ, R8.reuse, R13 ;  /* 0x00000008ff0c1219 */ /* 0x082fe4000001160d */
[----:B------:R-:W-:Y:S02]  /*0fa0*/  SHF.R.U32.HI R5, RZ, R8, R5 ;  /* 0x00000008ff057219 */ /* 0x000fe40000011605 */
[----:B------:R-:W-:Y:S02]  /*0fb0*/  SHF.R.U32.HI R16, RZ, R7, R16 ;  /* 0x00000007ff107219 */ /* 0x000fe40000011610 */
[----:B------:R-:W-:Y:S01]  /*0fc0*/  SEL R5, R18, R5, !P1 ;  /* 0x0000000512057207 */ /* 0x000fe20004800000 */
[----:B--2---:R-:W-:Y:S01]  /*0fd0*/  IMAD.HI.U32 R14, R12, R2, RZ ;  /* 0x000000020c0e7227 */ /* 0x004fe200078e00ff */
[----:B------:R-:W-:-:S02]  /*0fe0*/  SEL R7, R19, R16, !P2 ;  /* 0x0000001013077207 */ /* 0x000fc40005000000 */
[----:B------:R-:W-:Y:S01]  /*0ff0*/  IADD3 R13, PT, PT, -R5, RZ, RZ ;  /* 0x000000ff050d7210 */ /* 0x000fe20007ffe1ff */
[----:B------:R-:W-:Y:S01]  /*1000*/  IMAD.HI.U32 R6, R11, R2, RZ ;  /* 0x000000020b067227 */ /* 0x000fe200078e00ff */
[----:B------:R-:W-:-:S03]  /*1010*/  @P0 SHF.R.U32.HI R12, RZ, R3, R14 ;  /* 0x00000003ff0c0219 */ /* 0x000fc6000001160e */
[----:B------:R-:W-:Y:S01]  /*1020*/  IMAD R13, R4, R13, R18 ;  /* 0x0000000d040d7224 */ /* 0x000fe200078e0212 */
[----:B------:R-:W-:Y:S01]  /*1030*/  @P0 SHF.R.U32.HI R11, RZ, R3, R6 ;  /* 0x00000003ff0b0219 */ /* 0x000fe20000011606 */
[----:B------:R-:W-:-:S04]  /*1040*/  IMAD R12, R12, R9, RZ ;  /* 0x000000090c0c7224 */ /* 0x000fc800078e02ff */
[----:B------:R-:W-:Y:S01]  /*1050*/  IMAD R6, R11, R9, RZ ;  /* 0x000000090b067224 */ /* 0x000fe200078e02ff */
[----:B------:R-:W-:-:S04]  /*1060*/  ISETP.GE.AND P1, PT, R5, R12, PT ;  /* 0x0000000c0500720c */ /* 0x000fc80003f26270 */
[----:B------:R-:W-:Y:S01]  /*1070*/  ISETP.GE.OR P1, PT, R7, R6, P1 ;  /* 0x000000060700720c */ /* 0x000fe20000f26670 */
[----:B------:R-:W-:-:S05]  /*1080*/  IMAD.HI.U32 R6, R5, R2, RZ ;  /* 0x0000000205067227 */ /* 0x000fca00078e00ff */
[----:B------:R-:W-:-:S04]  /*1090*/  SHF.R.U32.HI R6, RZ, R3, R6 ;  /* 0x00000003ff067219 */ /* 0x000fc80000011606 */
[----:B------:R-:W-:-:S03]  /*10a0*/  SEL R6, R5, R6, !P0 ;  /* 0x0000000605067207 */ /* 0x000fc60004000000 */
[----:B------:R-:W-:Y:S01]  /*10b0*/  @!P1 IMAD.HI.U32 R8, R7, R2, RZ ;  /* 0x0000000207089227 */ /* 0x000fe200078e00ff */
[----:B------:R-:W-:-:S04]  /*10c0*/  IADD3 R2, PT, PT, -R6, RZ, RZ ;  /* 0x000000ff06027210 */ /* 0x000fc80007ffe1ff */
[----:B------:R-:W-:Y:S01]  /*10d0*/  @!P1 SHF.R.U32.HI R8, RZ, R3, R8 ;  /* 0x00000003ff089219 */ /* 0x000fe20000011608 */
[----:B------:R-:W-:-:S03]  /*10e0*/  IMAD R2, R9, R2, R5 ;  /* 0x0000000209027224 */ /* 0x000fc600078e0205 */
[----:B------:R-:W-:-:S05]  /*10f0*/  @!P1 SEL R3, R7, R8, !P0 ;  /* 0x0000000807039207 */ /* 0x000fca0004000000 */
[--C-:B------:R-:W-:Y:S02]  /*1100*/  @!P1 IMAD.IADD R6, R6, 0x1, -R3.reuse ;  /* 0x0000000106069824 */ /* 0x100fe400078e0a03 */
[----:B------:R-:W-:Y:S01]  /*1110*/  @!P1 IMAD R3, R2, R11, R3 ;  /* 0x0000000b02039224 */ /* 0x000fe200078e0203 */
[----:B------:R-:W-:Y:S01]  /*1120*/  IADD3 R2, PT, PT, -R7, RZ, RZ ;  /* 0x000000ff07027210 */ /* 0x000fe20007ffe1ff */
[----:B------:R-:W-:Y:S02]  /*1130*/  @!P1 IMAD R5, R6, R9, R7 ;  /* 0x0000000906059224 */ /* 0x000fe400078e0207 */
[----:B------:R-:W-:Y:S02]  /*1140*/  @!P1 IMAD.MOV.U32 R7, RZ, RZ, R3 ;  /* 0x000000ffff079224 */ /* 0x000fe400078e0003 */
[----:B------:R-:W-:Y:S02]  /*1150*/  IMAD R2, R10, R2, R19 ;  /* 0x000000020a027224 */ /* 0x000fe400078e0213 */
[----:B------:R-:W-:-:S02]  /*1160*/  IMAD R18, R5, R4, R13 ;  /* 0x0000000405127224 */ /* 0x000fc400078e020d */
[----:B------:R-:W-:Y:S02]  /*1170*/  IMAD R19, R7, R10, R2 ;  /* 0x0000000a07137224 */ /* 0x000fe400078e0202 */
.L_x_15:
[----:B------:R-:W1:Y:S01]  /*1180*/  LDCU UR4, c[0x0][0xb30] ;  /* 0x00016600ff0477ac */ /* 0x000e620008000800 */
[----:B------:R-:W2:Y:S08]  /*1190*/  S2UR UR37, SR_CgaCtaId ;  /* 0x00000000002579c3 */ /* 0x000eb00000008800 */
[----:B------:R-:W3:Y:S01]  /*11a0*/  LDC R68, c[0x0][0xb24] ;  /* 0x0002c900ff447b82 */ /* 0x000ee20000000800 */
[----:B-1----:R-:W-:-:S09]  /*11b0*/  UISETP.NE.AND UP0, UPT, UR4, 0x1, UPT ;  /* 0x000000010400788c */ /* 0x002fd2000bf05270 */
[----:B--2---:R-:W-:Y:S05]  /*11c0*/  BRA.U UP0, `(.L_x_16) ;  /* 0x0000000100407547 */ /* 0x004fea000b800000 */
[----:B------:R-:W1:Y:S08]  /*11d0*/  LDC.64 R4, c[0x0][0xb10] ;  /* 0x0002c400ff047b82 */ /* 0x000e700000000a00 */
[----:B------:R-:W2:Y:S08]  /*11e0*/  LDC.64 R2, c[0x0][0xb18] ;  /* 0x0002c600ff027b82 */ /* 0x000eb00000000a00 */
[----:B------:R-:W4:Y:S08]  /*11f0*/  LDC R6, c[0x0][0xb20] ;  /* 0x0002c800ff067b82 */ /* 0x000f300000000800 */
[----:B------:R-:W3:Y:S01]  /*1200*/  LDC R8, c[0x0][0xb0c] ;  /* 0x0002c300ff087b82 */ /* 0x000ee20000000800 */
[----:B-1----:R-:W-:-:S05]  /*1210*/  IMAD.HI.U32 R4, R19, R4, RZ ;  /* 0x0000000413047227 */ /* 0x002fca00078e00ff */
[----:B------:R-:W-:Y:S01]  /*1220*/  SHF.R.U32.HI R4, RZ, R5, R4 ;  /* 0x00000005ff047219 */ /* 0x000fe20000011604 */
[----:B--2---:R-:W-:Y:S01]  /*1230*/  IMAD.HI.U32 R3, R18, R3, RZ ;  /* 0x0000000312037227 */ /* 0x004fe200078e00ff */
[----:B------:R-:W-:-:S04]  /*1240*/  ISETP.NE.AND P0, PT, R2, 0x1, PT ;  /* 0x000000010200780c */ /* 0x000fc80003f05270 */
[----:B----4-:R-:W-:-:S04]  /*1250*/  SHF.R.U32.HI R3, RZ, R6, R3 ;  /* 0x00000006ff037219 */ /* 0x010fc80000011603 */
[----:B------:R-:W-:Y:S02]  /*1260*/  SEL R3, R18, R3, !P0 ;  /* 0x0000000312037207 */ /* 0x000fe40004000000 */
[----:B---3--:R-:W-:-:S04]  /*1270*/  ISETP.NE.AND P1, PT, R8, 0x1, PT ;  /* 0x000000010800780c */ /* 0x008fc80003f25270 */
[----:B------:R-:W-:-:S05]  /*1280*/  SEL R4, R19, R4, !P1 ;  /* 0x0000000413047207 */ /* 0x000fca0004800000 */
[----:B------:R-:W-:Y:S02]  /*1290*/  IMAD.IADD R5, R3, 0x1, -R4 ;  /* 0x0000000103057824 */ /* 0x000fe400078e0a04 */
[----:B------:R-:W-:Y:S02]  /*12a0*/  IMAD.IADD R3, R4, 0x1, -R3 ;  /* 0x0000000104037824 */ /* 0x000fe400078e0a03 */
[----:B------:R-:W-:Y:S02]  /*12b0*/  IMAD R19, R5, R8, R19 ;  /* 0x0000000805137224 */ /* 0x000fe400078e0213 */
[----:B------:R-:W-:-:S07]  /*12c0*/  IMAD R18, R3, R2, R18 ;  /* 0x0000000203127224 */ /* 0x000fce00078e0212 */
.L_x_16:
[----:B------:R-:W-:Y:S01]  /*12d0*/  BAR.SYNC.DEFER_BLOCKING 0x0 ;  /* 0x0000000000007b1d */ /* 0x000fe20000010000 */
[----:B------:R-:W-:Y:S01]  /*12e0*/  UISETP.NE.AND UP0, UPT, UR8, 0x2, UPT ;  /* 0x000000020800788c */ /* 0x000fe2000bf05270 */
[----:B------:R-:W-:Y:S02]  /*12f0*/  ISETP.NE.OR P5, PT, R0, 0x2, !P5 ;  /* 0x000000020000780c */ /* 0x000fe40006fa5670 */
[----:B------:R-:W-:-:S06]  /*1300*/  LOP3.LUT R2, R227, 0x1f, RZ, 0xc0, !PT ;  /* 0x0000001fe3027812 */ /* 0x000fcc00078ec0ff */
[----:B------:R-:W-:Y:S05]  /*1310*/  BRA.U UP0, `(.L_x_17) ;  /* 0x0000001100347547 */ /* 0x000fea000b800000 */
[----:B------:R-:W1:Y:S01]  /*1320*/  LDCU UR13, c[0x0][0x38c] ;  /* 0x00007180ff0d77ac */ /* 0x000e620008000800 */
[----:B------:R-:W2:Y:S01]  /*1330*/  LDC R9, c[0x0][0x370] ;  /* 0x0000dc00ff097b82 */ /* 0x000ea20000000800 */
[----:B------:R-:W-:Y:S01]  /*1340*/  HFMA2 R14, -RZ, RZ, 0, 0 ;  /* 0x00000000ff0e7431 */ /* 0x000fe200000001ff */
[----:B------:R-:W-:Y:S01]  /*1350*/  ISETP.EQ.OR P4, PT, R2, RZ, P5 ;  /* 0x000000ff0200720c */ /* 0x000fe20002f82670 */
[----:B------:R-:W-:Y:S01]  /*1360*/  IMAD.MOV.U32 R15, RZ, RZ, 0x1 ;  /* 0x00000001ff0f7424 */ /* 0x000fe200078e00ff */
[----:B------:R-:W-:Y:S01]  /*1370*/  CS2R R12, SRZ ;  /* 0x00000000000c7805 */ /* 0x000fe2000001ff00 */
[----:B------:R-:W-:Y:S01]  /*1380*/  IMAD.MOV.U32 R10, RZ, RZ, 0x1 ;  /* 0x00000001ff0a7424 */ /* 0x000fe200078e00ff */
[----:B------:R-:W4:Y:S02]  /*1390*/  LDCU.64 UR22, c[0x0][0x348] ;  /* 0x00006900ff1677ac */ /* 0x000f240008000a00 */
[----:B------:R-:W2:Y:S01]  /*13a0*/  LDC R0, c[0x0][0x374] ;  /* 0x0000dd00ff007b82 */ /* 0x000ea20000000800 */
[----:B------:R-:W-:Y:S01]  /*13b0*/  UMOV UR6, URZ ;  /* 0x000000ff00067c82 */ /* 0x000fe20008000000 */
[----:B-1----:R-:W-:-:S04]  /*13c0*/  UIADD3 UR5, UPT, UPT, UR13, 0x3f, URZ ;  /* 0x0000003f0d057890 */ /* 0x002fc8000fffe0ff */
[----:B------:R-:W-:-:S04]  /*13d0*/  USHF.R.S32.HI UR4, URZ, 0x1f, UR5 ;  /* 0x0000001fff047899 */ /* 0x000fc80008011405 */
[----:B------:R-:W-:-:S04]  /*13e0*/  ULEA.HI UR4, UR4, UR5, URZ, 0x6 ;  /* 0x0000000504047291 */ /* 0x000fc8000f8f30ff */
[----:B------:R-:W-:Y:S02]  /*13f0*/  USHF.R.S32.HI UR15, URZ, 0x6, UR4 ;  /* 0x00000006ff0f7899 */ /* 0x000fe40008011404 */
[----:B------:R-:W-:Y:S02]  /*1400*/  UIADD3 UR4, UPT, UPT, UR13, -0x1, URZ ;  /* 0xffffffff0d047890 */ /* 0x000fe4000fffe0ff */
[----:B------:R-:W-:Y:S02]  /*1410*/  UISETP.LT.U32.AND UP0, UPT, UR15, 0x3, UPT ;  /* 0x000000030f00788c */ /* 0x000fe4000bf01070 */
[----:B------:R-:W-:Y:S02]  /*1420*/  UISETP.GE.U32.AND UP1, UPT, UR4, -0x7f, UPT ;  /* 0xffffff810400788c */ /* 0x000fe4000bf26070 */
[----:B------:R-:W-:Y:S02]  /*1430*/  USEL UR14, UR15, 0x3, UP0 ;  /* 0x000000030f0e7887 */ /* 0x000fe40008000000 */
[----:B------:R-:W-:-:S02]  /*1440*/  UIADD3 UR13, UPT, UPT, UR13, 0x7e, URZ ;  /* 0x0000007e0d0d7890 */ /* 0x000fc4000fffe0ff */
[----:B------:R-:W-:Y:S02]  /*1450*/  UIADD3 UR5, UPT, UPT, UR14, -0x1, URZ ;  /* 0xffffffff0e057890 */ /* 0x000fe4000fffe0ff */
[----:B------:R-:W-:-:S03]  /*1460*/  UIADD3 UR7, UPT, UPT, UR15, -UR14, URZ ;  /* 0x8000000e0f077290 */ /* 0x000fc6000fffe0ff */
[----:B------:R-:W-:-:S04]  /*1470*/  @UP1 UIADD3 UR5, UPT, UPT, UR14, URZ, URZ ;  /* 0x000000ff0e051290 */ /* 0x000fc8000fffe0ff */
[----:B----4-:R-:W-:-:S12]  /*1480*/  UIADD3 UR5, UPT, UPT, UR5, 0x1, URZ ;  /* 0x0000000105057890 */ /* 0x010fd8000fffe0ff */
.L_x_35:
[----:B------:R-:W-:Y:S01]  /*1490*/  UISETP.NE.AND UP0, UPT, UR37, URZ, UPT ;  /* 0x000000ff2500728c */ /* 0x000fe2000bf05270 */
[----:B------:R-:W1:Y:S08]  /*14a0*/  S2UR UR37, SR_CgaCtaId ;  /* 0x00000000002579c3 */ /* 0x000e700000008800 */
[----:B------:R-:W-:Y:S05]  /*14b0*/  BRA.U UP0, `(.L_x_18) ;  /* 0x0000000100347547 */ /* 0x000fea000b800000 */
[----:B------:R-:W4:Y:S01]  /*14c0*/  S2R R2, SR_CgaCtaId ;  /* 0x0000000000027919 */ /* 0x000f220000008800 */
[----:B------:R-:W-:-:S04]  /*14d0*/  MOV R3, 0x400 ;  /* 0x0000040000037802 */ /* 0x000fc80000000f00 */
[----:B----4-:R-:W-:Y:S02]  /*14e0*/  LEA R3, R2, R3, 0x18 ;  /* 0x0000000302037211 */ /* 0x010fe400078ec0ff */
[----:B------:R-:W-:-:S03]  /*14f0*/  SHF.L.U32 R2, R10, 0x1f, RZ ;  /* 0x0000001f0a027819 */ /* 0x000fc600000006ff */
[----:B------:R-:W-:-:S04]  /*1500*/  IMAD R3, R12, 0x8, R3 ;  /* 0x000000080c037824 */ /* 0x000fc800078e0203 */
[----:B------:R-:W4:Y:S02]  /*1510*/  SYNCS.PHASECHK.TRANS64.TRYWAIT P0, [R3+URZ+0xd0], R2 ;  /* 0x0000d002030075a7 */ /* 0x000f2400080011ff */
[----:B----4-:R-:W-:Y:S05]  /*1520*/  @!P0 BRA `(.L_x_19) ;  /* 0x000000bc00488947 */ /* 0x010fea0003800000 */
.L_x_304:
[----:B------:R-:W-:Y:S01]  /*1530*/  VIADD R12, R12, 0x1 ;  /* 0x000000010c0c7836 */ /* 0x000fe20000000000 */
[----:B------:R4:W-:Y:S04]  /*1540*/  SYNCS.ARRIVE.TRANS64.A1T0 RZ, [R3+URZ+0xc0], RZ ;  /* 0x0000c0ff03ff79a7 */ /* 0x0009e800081000ff */
[----:B------:R-:W-:-:S04]  /*1550*/  ISETP.NE.AND P0, PT, R12, 0x2, PT ;  /* 0x000000020c00780c */ /* 0x000fc80003f05270 */
[----:B------:R-:W-:Y:S02]  /*1560*/  SEL R12, R12, RZ, P0 ;  /* 0x000000ff0c0c7207 */ /* 0x000fe40000000000 */
[----:B----4-:R-:W-:-:S04]  /*1570*/  SEL R3, RZ, 0x1, P0 ;  /* 0x00000001ff037807 */ /* 0x010fc80000000000 */
[----:B------:R-:W-:-:S07]  /*1580*/  LOP3.LUT R10, R10, R3, RZ, 0x3c, !PT ;  /* 0x000000030a0a7212 */ /* 0x000fce00078e3cff */
.L_x_18:
[----:B------:R-:W-:Y:S01]  /*1590*/  UMOV UR4, 0x400 ;  /* 0x0000040000047882 */ /* 0x000fe20000000000 */
[----:B------:R-:W-:Y:S01]  /*15a0*/  SHF.L.U32 R2, R15, 0x1f, RZ ;  /* 0x0000001f0f027819 */ /* 0x000fe200000006ff */
[----:B-1----:R-:W-:Y:S01]  /*15b0*/  ULEA UR4, UR37, UR4, 0x18 ;  /* 0x0000000425047291 */ /* 0x002fe2000f8ec0ff */
[----:B------:R-:W-:Y:S01]  /*15c0*/  R2UR UR35, R19 ;  /* 0x00000000132372ca */ /* 0x000fe200000e0000 */
[----:B------:R-:W-:Y:S01]  /*15d0*/  UISETP.GE.U32.AND UP0, UPT, UR13, 0x7f, UPT ;  /* 0x0000007f0d00788c */ /* 0x000fe2000bf06070 */
[----:B------:R-:W-:Y:S01]  /*15e0*/  R2UR UR11, R18 ;  /* 0x00000000120b72ca */ /* 0x000fe200000e0000 */
[----:B------:R-:W-:Y:S01]  /*15f0*/  ULEA UR8, UR6, UR4, 0x3 ;  /* 0x0000000406087291 */ /* 0x000fe2000f8e18ff */
[----:B------:R-:W-:-:S08]  /*1600*/  UMOV UR24, URZ ;  /* 0x000000ff00187c82 */ /* 0x000fd00008000000 */
[----:B------:R1:W4:Y:S01]  /*1610*/  SYNCS.PHASECHK.TRANS64.TRYWAIT P0, [UR8+0x18], R2 ;  /* 0x00001802ff0075a7 */ /* 0x0003220008001108 */
[----:B------:R-:W-:Y:S02]  /*1620*/  USHF.L.U32 UR35, UR35, 0x7, URZ ;  /* 0x0000000723237899 */ /* 0x000fe400080006ff */
[----:B------:R-:W-:Y:S01]  /*1630*/  USHF.L.U32 UR11, UR11, 0x8, URZ ;  /* 0x000000080b0b7899 */ /* 0x000fe200080006ff */
[----:B------:R-:W-:Y:S11]  /*1640*/  BRA.U !UP0, `(.L_x_20) ;  /* 0x0000000108a87547 */ /* 0x000ff6000b800000 */
[----:B------:R-:W-:Y:S01]  /*1650*/  UMOV UR16, URZ ;  /* 0x000000ff00107c82 */ /* 0x000fe20008000000 */
[----:B------:R-:W-:-:S05]  /*1660*/  UMOV UR17, UR6 ;  /* 0x0000000600117c82 */ /* 0x000fca0008000000 */
.L_x_25:
[----:B-1----:R-:W-:Y:S01]  /*1670*/  ULEA UR33, UR17, UR4, 0x3 ;  /* 0x0000000411217291 */ /* 0x002fe2000f8e18ff */
[----:B----4-:R-:W-:Y:S01]  /*1680*/  @!P5 MOV R3, 0xc000 ;  /* 0x0000c0000003d802 */ /* 0x010fe20000000f00 */
[----:B----4-:R-:W-:Y:S10]  /*1690*/  @P0 BRA `(.L_x_21) ;  /* 0x00000000000c0947 */ /* 0x010ff40003800000 */
[----:B------:R-:W-:-:S04]  /*16a0*/  SHF.L.U32 R5, R15, 0x1f, RZ ;  /* 0x0000001f0f057819 */ /* 0x000fc800000006ff */
[----:B------:R-:W4:Y:S02]  /*16b0*/  SYNCS.PHASECHK.TRANS64.TRYWAIT P0, [UR33+0x18], R5 ;  /* 0x00001805ff0075a7 */ /* 0x000f240008001121 */
[----:B----4-:R-:W-:Y:S05]  /*16c0*/  @!P0 BRA `(.L_x_22) ;  /* 0x000000b800f48947 */ /* 0x010fea0003800000 */
.L_x_21:
[----:B------:R4:W-:Y:S01]  /*16d0*/  @!P5 SYNCS.ARRIVE.TRANS64 RZ, [UR33], R3 ;  /* 0x00000003ffffd9a7 */ /* 0x0009e20008000021 */
[----:B------:R-:W-:Y:S04]  /*16e0*/  BSSY.RECONVERGENT B0, `(.L_x_23) ;  /* 0x0000003000007945 */ /* 0x000fe80003800200 */
[----:B------:R-:W-:Y:S05]  /*16f0*/  @P4 BRA `(.L_x_24) ;  /* 0x0000000000044947 */ /* 0x000fea0003800000 */
[----:B------:R-:W-:Y:S05]  /*1700*/  BPT.TRAP 0x1 ;  /* 0x000000040000795c */ /* 0x000fea0000300000 */
.L_x_24:
[----:B------:R-:W-:Y:S05]  /*1710*/  BSYNC.RECONVERGENT B0 ;  /* 0x0000000000007941 */ /* 0x000fea0003800200 */
.L_x_23:
[----:B------:R-:W-:Y:S02]  /*1720*/  UIADD3 UR6, UPT, UPT, UR17, 0x1, URZ ;  /* 0x0000000111067890 */ /* 0x000fe4000fffe0ff */
[----:B------:R-:W-:Y:S02]  /*1730*/  ULEA UR32, UR17, UR4, 0xe ;  /* 0x0000000411207291 */ /* 0x000fe4000f8e70ff */
[----:B------:R-:W-:Y:S02]  /*1740*/  UISETP.NE.AND UP0, UPT, UR6, 0x3, UPT ;  /* 0x000000030600788c */ /* 0x000fe4000bf05270 */
[----:B------:R-:W-:Y:S02]  /*1750*/  UIADD3 UR26, UP1, UPT, UR22, 0x80, URZ ;  /* 0x00000080161a7890 */ /* 0x000fe4000ff3e0ff */
[----:B------:R-:W-:Y:S02]  /*1760*/  USEL UR9, URZ, 0x1, UP0 ;  /* 0x00000001ff097887 */ /* 0x000fe40008000000 */
[----:B------:R-:W-:-:S02]  /*1770*/  USEL UR6, UR6, URZ, UP0 ;  /* 0x000000ff06067287 */ /* 0x000fc40008000000 */
[----:B------:R-:W-:Y:S02]  /*1780*/  UIADD3 UR20, UP0, UPT, UR22, 0x180, URZ ;  /* 0x0000018016147890 */ /* 0x000fe4000ff1e0ff */
[----:B------:R-:W-:Y:S01]  /*1790*/  ULEA UR8, UR6, UR4, 0x3 ;  /* 0x0000000406087291 */ /* 0x000fe2000f8e18ff */
[----:B------:R-:W-:Y:S01]  /*17a0*/  LOP3.LUT R15, R15, UR9, RZ, 0x3c, !PT ;  /* 0x000000090f0f7c12 */ /* 0x000fe2000f8e3cff */
[----:B------:R-:W-:Y:S02]  /*17b0*/  USHF.L.U32 UR34, UR16, 0x6, URZ ;  /* 0x0000000610227899 */ /* 0x000fe400080006ff */
[----:B------:R-:W-:Y:S01]  /*17c0*/  UIADD3.X UR27, UPT, UPT, URZ, UR23, URZ, UP1, !UPT ;  /* 0x00000017ff1b7290 */ /* 0x000fe20008ffe4ff */
[----:B-1----:R-:W-:Y:S01]  /*17d0*/  SHF.L.U32 R2, R15, 0x1f, RZ ;  /* 0x0000001f0f027819 */ /* 0x002fe200000006ff */
[----:B------:R-:W-:Y:S02]  /*17e0*/  UIADD3 UR32, UPT, UPT, UR32, 0x10800, URZ ;  /* 0x0001080020207890 */ /* 0x000fe4000fffe0ff */
[----:B------:R-:W-:Y:S01]  /*17f0*/  UIADD3.X UR21, UPT, UPT, URZ, UR23, URZ, UP0, !UPT ;  /* 0x00000017ff157290 */ /* 0x000fe200087fe4ff */
[----:B------:R1:W1:Y:S01]  /*1800*/  SYNCS.PHASECHK.TRANS64.TRYWAIT P0, [UR8+0x18], R2 ;  /* 0x00001802ff0075a7 */ /* 0x0002620008001108 */
[----:B------:R-:W-:Y:S01]  /*1810*/  ULEA UR8, UR17, UR4, 0xf ;  /* 0x0000000411087291 */ /* 0x000fe2000f8e78ff */
[----:B------:R-:W-:Y:S01]  /*1820*/  UMOV UR18, 0x0 ;  /* 0x0000000000127882 */ /* 0x000fe20000000000 */
[----:B------:R-:W-:-:S02]  /*1830*/  UMOV UR19, 0x10000000 ;  /* 0x1000000000137882 */ /* 0x000fc40000000000 */
[----:B------:R-:W-:Y:S01]  /*1840*/  UIADD3 UR8, UPT, UPT, UR8, 0x1c800, URZ ;  /* 0x0001c80008087890 */ /* 0x000fe2000fffe0ff */
[----:B------:R1:W-:Y:S01]  /*1850*/  UTMALDG.3D [UR32], [UR26], desc[UR18] ;  /* 0x000012201a0075b4 */ /* 0x0003e20008011000 */
[----:B------:R-:W-:Y:S01]  /*1860*/  UMOV UR12, UR36 ;  /* 0x00000024000c7c82 */ /* 0x000fe20008000000 */
[----:B------:R-:W-:Y:S01]  /*1870*/  UMOV UR9, UR33 ;  /* 0x0000002100097c82 */ /* 0x000fe20008000000 */
[----:B------:R-:W-:Y:S01]  /*1880*/  UMOV UR10, UR34 ;  /* 0x00000022000a7c82 */ /* 0x000fe20008000000 */
[----:B------:R-:W-:Y:S01]  /*1890*/  UIADD3 UR16, UPT, UPT, UR16, 0x1, URZ ;  /* 0x0000000110107890 */ /* 0x000fe2000fffe0ff */
[----:B------:R-:W-:Y:S01]  /*18a0*/  UMOV UR24, UR5 ;  /* 0x0000000500187c82 */ /* 0x000fe20008000000 */
[----:B------:R-:W-:Y:S02]  /*18b0*/  UMOV UR17, UR6 ;  /* 0x0000000600117c82 */ /* 0x000fe40008000000 */
[----:B------:R1:W-:Y:S01]  /*18c0*/  UTMALDG.3D [UR8], [UR20], desc[UR18] ;  /* 0x00001208140075b4 */ /* 0x0003e20008011000 */
[----:B------:R-:W-:-:S09]  /*18d0*/  UISETP.NE.AND UP0, UPT, UR16, UR5, UPT ;  /* 0x000000051000728c */ /* 0x000fd2000bf05270 */
[----:B------:R-:W-:Y:S05]  /*18e0*/  BRA.U UP0, `(.L_x_25) ;  /* 0xfffffffd00607547 */ /* 0x000fea000b83ffff */
.L_x_20:
[----:B-1--4-:R-:W-:Y:S01]  /*18f0*/  PLOP3.LUT P0, PT, PT, PT, UP3, 0x80, 0x8 ;  /* 0x000000000008781c */ /* 0x012fe20003f0f038 */
[----:B------:R-:W-:Y:S01]  /*1900*/  ULEA UR8, UR6, UR4, 0x3 ;  /* 0x0000000406087291 */ /* 0x000fe2000f8e18ff */
[----:B------:R-:W-:Y:S01]  /*1910*/  SHF.L.U32 R2, R15, 0x1f, RZ ;  /* 0x0000001f0f027819 */ /* 0x000fe200000006ff */
[----:B------:R-:W-:-:S10]  /*1920*/  UISETP.GT.AND UP0, UPT, UR15, UR14, UPT ;  /* 0x0000000e0f00728c */ /* 0x000fd4000bf04270 */
[----:B------:R-:W-:Y:S01]  /*1930*/  @!P0 SYNCS.ARRIVE.TRANS64.A1T0 RZ, [UR4+0x78], RZ ;  /* 0x000078ffffff89a7 */ /* 0x000fe20008100004 */
[----:B------:R1:W4:Y:S01]  /*1940*/  SYNCS.PHASECHK.TRANS64.TRYWAIT P0, [UR8+0x18], R2 ;  /* 0x00001802ff0075a7 */ /* 0x0003220008001108 */
[----:B------:R-:W-:Y:S05]  /*1950*/  BRA.U !UP0, `(.L_x_26) ;  /* 0x0000000108ac7547 */ /* 0x000fea000b800000 */
[----:B------:R-:W-:Y:S01]  /*1960*/  UIADD3 UR21, UPT, UPT, UR7, UR24, URZ ;  /* 0x0000001807157290 */ /* 0x000fe2000fffe0ff */
[----:B------:R-:W-:-:S11]  /*1970*/  UMOV UR25, UR6 ;  /* 0x0000000600197c82 */ /* 0x000fd60008000000 */
.L_x_31:
[----:B-1----:R-:W-:Y:S01]  /*1980*/  ULEA UR17, UR25, UR4, 0x3 ;  /* 0x0000000419117291 */ /* 0x002fe2000f8e18ff */
[----:B----4-:R-:W-:Y:S01]  /*1990*/  @!P5 MOV R3, 0xc000 ;  /* 0x0000c0000003d802 */ /* 0x010fe20000000f00 */
[----:B----4-:R-:W-:Y:S10]  /*19a0*/  @P0 BRA `(.L_x_27) ;  /* 0x00000000000c0947 */ /* 0x010ff40003800000 */
[----:B------:R-:W-:-:S04]  /*19b0*/  SHF.L.U32 R5, R15, 0x1f, RZ ;  /* 0x0000001f0f057819 */ /* 0x000fc800000006ff */
[----:B------:R-:W4:Y:S02]  /*19c0*/  SYNCS.PHASECHK.TRANS64.TRYWAIT P0, [UR17+0x18], R5 ;  /* 0x00001805ff0075a7 */ /* 0x000f240008001111 */
[----:B----4-:R-:W-:Y:S05]  /*19d0*/  @!P0 BRA `(.L_x_28) ;  /* 0x000000b800488947 */ /* 0x010fea0003800000 */
.L_x_27:
[----:B------:R4:W-:Y:S01]  /*19e0*/  @!P5 SYNCS.ARRIVE.TRANS64 RZ, [UR17], R3 ;  /* 0x00000003ffffd9a7 */ /* 0x0009e20008000011 */
[----:B------:R-:W-:Y:S04]  /*19f0*/  BSSY.RECONVERGENT B0, `(.L_x_29) ;  /* 0x0000003000007945 */ /* 0x000fe80003800200 */
[----:B------:R-:W-:Y:S05]  /*1a00*/  @P4 BRA `(.L_x_30) ;  /* 0x0000000000044947 */ /* 0x000fea0003800000 */
[----:B------:R-:W-:Y:S05]  /*1a10*/  BPT.TRAP 0x1 ;  /* 0x000000040000795c */ /* 0x000fea0000300000 */
.L_x_30:
[----:B------:R-:W-:Y:S05]  /*1a20*/  BSYNC.RECONVERGENT B0 ;  /* 0x0000000000007941 */ /* 0x000fea0003800200 */
.L_x_29:
        /* <DEDUP_REMOVED lines=10> */
[----:B------:R-:W-:Y:S01]  /*1ad0*/  UIADD3 UR16, UPT, UPT, UR16, 0x10800, URZ ;  /* 0x0001080010107890 */ /* 0x000fe2000fffe0ff */
[----:B-1----:R-:W-:Y:S01]  /*1ae0*/  SHF.L.U32 R2, R15, 0x1f, RZ ;  /* 0x0000001f0f027819 */ /* 0x002fe200000006ff */
[----:B------:R-:W-:Y:S02]  /*1af0*/  UIADD3.X UR31, UPT, UPT, URZ, UR23, URZ, UP1, !UPT ;  /* 0x00000017ff1f7290 */ /* 0x000fe40008ffe4ff */
[----:B------:R-:W-:Y:S01]  /*1b00*/  UIADD3.X UR29, UPT, UPT, URZ, UR23, URZ, UP0, !UPT ;  /* 0x00000017ff1d7290 */ /* 0x000fe200087fe4ff */
[----:B------:R1:W1:Y:S01]  /*1b10*/  SYNCS.PHASECHK.TRANS64.TRYWAIT P0, [UR8+0x18], R2 ;  /* 0x00001802ff0075a7 */ /* 0x0002620008001108 */
[----:B------:R-:W-:Y:S01]  /*1b20*/  ULEA UR8, UR25, UR4, 0xf ;  /* 0x0000000419087291 */ /* 0x000fe2000f8e78ff */
[----:B------:R-:W-:Y:S01]  /*1b30*/  UMOV UR26, 0x0 ;  /* 0x00000000001a7882 */ /* 0x000fe20000000000 */
[----:B------:R-:W-:-:S02]  /*1b40*/  UMOV UR27, 0x10000000 ;  /* 0x10000000001b7882 */ /* 0x000fc40000000000 */
[----:B------:R-:W-:Y:S01]  /*1b50*/  UIADD3 UR8, UPT, UPT, UR8, 0x1c800, URZ ;  /* 0x0001c80008087890 */ /* 0x000fe2000fffe0ff */
[----:B------:R-:W-:Y:S01]  /*1b60*/  UMOV UR19, UR35 ;  /* 0x0000002300137c82 */ /* 0x000fe20008000000 */
[----:B------:R-:W-:Y:S01]  /*1b70*/  UMOV UR20, UR36 ;  /* 0x0000002400147c82 */ /* 0x000fe20008000000 */
[----:B------:R-:W-:Y:S01]  /*1b80*/  UMOV UR12, UR36 ;  /* 0x00000024000c7c82 */ /* 0x000fe20008000000 */
[----:B------:R-:W-:Y:S01]  /*1b90*/  UMOV UR9, UR17 ;  /* 0x0000001100097c82 */ /* 0x000fe20008000000 */
[----:B------:R-:W-:Y:S01]  /*1ba0*/  UMOV UR10, UR18 ;  /* 0x00000012000a7c82 */ /* 0x000fe20008000000 */
[----:B------:R1:W-:Y:S01]  /*1bb0*/  UTMALDG.3D [UR16], [UR30], desc[UR26] ;  /* 0x00001a101e0075b4 */ /* 0x0003e20008011000 */
[----:B------:R-:W-:Y:S01]  /*1bc0*/  UIADD3 UR24, UPT, UPT, UR24, 0x1, URZ ;  /* 0x0000000118187890 */ /* 0x000fe2000fffe0ff */
[----:B------:R-:W-:-:S03]  /*1bd0*/  UMOV UR25, UR6 ;  /* 0x0000000600197c82 */ /* 0x000fc60008000000 */
[----:B------:R-:W-:Y:S01]  /*1be0*/  UISETP.NE.AND UP0, UPT, UR24, UR21, UPT ;  /* 0x000000151800728c */ /* 0x000fe2000bf05270 */
[----:B------:R1:W-:Y:S08]  /*1bf0*/  UTMALDG.3D [UR8], [UR28], desc[UR26] ;  /* 0x00001a081c0075b4 */ /* 0x0003f00008011000 */
[----:B------:R-:W-:Y:S05]  /*1c00*/  BRA.U UP0, `(.L_x_31) ;  /* 0xfffffffd005c7547 */ /* 0x000fea000b83ffff */
.L_x_26:
[C---:B-1----:R-:W-:Y:S01]  /*1c10*/  LEA R2, R14.reuse, UR4, 0x3 ;  /* 0x000000040e027c11 */ /* 0x042fe2000f8e18ff */
[----:B------:R-:W-:Y:S01]  /*1c20*/  NOP ;  /* 0x0000000000007918 */ /* 0x000fe20000000000 */
[----:B----4-:R-:W-:Y:S02]  /*1c30*/  SHF.L.U32 R3, R13, 0x1f, RZ ;  /* 0x0000001f0d037819 */ /* 0x010fe400000006ff */
[----:B------:R-:W-:Y:S02]  /*1c40*/  LEA R4, R14, UR4, 0x4 ;  /* 0x000000040e047c11 */ /* 0x000fe4000f8e20ff */
[----:B------:R-:W1:Y:S02]  /*1c50*/  SYNCS.PHASECHK.TRANS64.TRYWAIT P0, [R2+URZ+0x80], R3 ;  /* 0x00008003020075a7 */ /* 0x000e6400080011ff */
[----:B-1----:R-:W-:Y:S05]  /*1c60*/  @!P0 BRA `(.L_x_32) ;  /* 0x000000b400bc8947 */ /* 0x002fea0003800000 */
.L_x_307:
[----:B------:R-:W4:Y:S01]  /*1c70*/  LDS.128 R4, [R4+0xf0] ;  /* 0x0000f00004047984 */ /* 0x000f220000000c00 */
[----:B---3--:R-:W-:Y:S01]  /*1c80*/  ISETP.GE.AND P0, PT, R68, 0x1, PT ;  /* 0x000000014400780c */ /* 0x008fe20003f06270 */
[----:B-1----:R-:W-:Y:S01]  /*1c90*/  VIADD R2, R2, 0x90 ;  /* 0x0000009002027836 */ /* 0x002fe20000000000 */
[----:B------:R-:W-:Y:S01]  /*1ca0*/  @!PT LDS RZ, [RZ] ;  /* 0x00000000fffff984 */ /* 0x000fe20000000800 */
[----:B------:R-:W-:Y:S01]  /*1cb0*/  @!PT LDS RZ, [RZ] ;  /* 0x00000000fffff984 */ /* 0x000fe20000000800 */
[----:B------:R-:W-:Y:S01]  /*1cc0*/  @!PT LDS RZ, [RZ] ;  /* 0x00000000fffff984 */ /* 0x000fe20000000800 */
[----:B------:R-:W-:Y:S01]  /*1cd0*/  @!PT LDS RZ, [RZ] ;  /* 0x00000000fffff984 */ /* 0x000fe20000000800 */
[----:B------:R1:W-:Y:S06]  /*1ce0*/  MEMBAR.ALL.CTA ;  /* 0x0000000000007992 */ /* 0x0003ec0000008000 */
[----:B-1----:R-:W1:Y:S01]  /*1cf0*/  FENCE.VIEW.ASYNC.S ;  /* 0x00000000000073c6 */ /* 0x002e620000000000 */
[----:B------:R-:W-:-:S04]  /*1d00*/  PRMT R2, RZ, 0x654, R2 ;  /* 0x00000654ff027816 */ /* 0x000fc80000000002 */
[----:B-1----:R1:W-:Y:S01]  /*1d10*/  SYNCS.ARRIVE.TRANS64.RED.A1T0 RZ, [R2+URZ], RZ ;  /* 0x000000ff02ff79a7 */ /* 0x0023e200081004ff */
[----:B----4-:R-:W-:-:S13]  /*1d20*/  LOP3.LUT P2, RZ, R6, 0x1, RZ, 0xc0, !PT ;  /* 0x0000000106ff7812 */ /* 0x010fda000784c0ff */
[----:B------:R-:W-:Y:S01]  /*1d30*/  @P2 SHF.R.U32.HI R3, RZ, 0x10, R5 ;  /* 0x00000010ff032819 */ /* 0x000fe20000011605 */
[----:B------:R-:W-:Y:S01]  /*1d40*/  VOTEU.ANY UP0, P2 ;  /* 0x0000000000ff7886 */ /* 0x000fe20001000100 */
[----:B------:R-:W-:Y:S02]  /*1d50*/  @P2 MOV R11, R4 ;  /* 0x00000004000b2202 */ /* 0x000fe40000000f00 */
[----:B------:R-:W-:Y:S02]  /*1d60*/  @P2 R2UR.BROADCAST UR8, R3 ;  /* 0x00000000030822ca */ /* 0x000fe400008e0000 */
[----:B------:R-:W-:-:S11]  /*1d70*/  @P2 LOP3.LUT R8, R5, 0xffff, RZ, 0xc0, !PT ;  /* 0x0000ffff05082812 */ /* 0x000fd600078ec0ff */
[----:B------:R-:W-:Y:S01]  /*1d80*/  @UP0 UMOV UR36, UR8 ;  /* 0x0000000800240c82 */ /* 0x000fe20008000000 */
[----:B-1----:R-:W-:Y:S05]  /*1d90*/  @!P0 BRA `(.L_x_33) ;  /* 0x0000000000b88947 */ /* 0x002fea0003800000 */
[----:B------:R-:W2:Y:S01]  /*1da0*/  LDC.64 R4, c[0x0][0xb18] ;  /* 0x0002c600ff047b82 */ /* 0x000ea20000000a00 */
[----:B------:R-:W-:-:S07]  /*1db0*/  ISETP.NE.AND P3, PT, R68, 0x1, PT ;  /* 0x000000014400780c */ /* 0x000fce0003f65270 */
[----:B------:R-:W1:Y:S08]  /*1dc0*/  LDC.64 R6, c[0x0][0xb10] ;  /* 0x0002c400ff067b82 */ /* 0x000e700000000a00 */
[----:B------:R-:W3:Y:S08]  /*1dd0*/  LDC R16, c[0x0][0xb20] ;  /* 0x0002c800ff107b82 */ /* 0x000ef00000000800 */
[----:B------:R-:W4:Y:S01]  /*1de0*/  LDC R18, c[0x0][0xb0c] ;  /* 0x0002c300ff127b82 */ /* 0x000f220000000800 */
[----:B--2---:R-:W-:Y:S01]  /*1df0*/  IMAD.HI.U32 R17, R0, R5, RZ ;  /* 0x0000000500117227 */ /* 0x004fe200078e00ff */
[----:B------:R-:W-:-:S03]  /*1e00*/  ISETP.NE.AND P0, PT, R4, 0x1, PT ;  /* 0x000000010400780c */ /* 0x000fc60003f05270 */
[----:B------:R-:W-:-:S03]  /*1e10*/  IMAD.HI.U32 R5, R8, R5, RZ ;  /* 0x0000000508057227 */ /* 0x000fc600078e00ff */
[----:B------:R-:W2:Y:S01]  /*1e20*/  LDC.64 R2, c[0x0][0xb28] ;  /* 0x0002ca00ff027b82 */ /* 0x000ea20000000a00 */
[----:B-1----:R-:W-:-:S04]  /*1e30*/  IMAD.HI.U32 R20, R9, R6, RZ ;  /* 0x0000000609147227 */ /* 0x002fc800078e00ff */
[----:B------:R-:W-:Y:S01]  /*1e40*/  IMAD.HI.U32 R22, R11, R6, RZ ;  /* 0x000000060b167227 */ /* 0x000fe200078e00ff */
[----:B------:R-:W-:Y:S02]  /*1e50*/  SHF.R.U32.HI R20, RZ, R7, R20 ;  /* 0x00000007ff147219 */ /* 0x000fe40000011614 */
[-C--:B---3--:R-:W-:Y:S02]  /*1e60*/  SHF.R.U32.HI R17, RZ, R16.reuse, R17 ;  /* 0x00000010ff117219 */ /* 0x088fe40000011611 */
[----:B------:R-:W-:Y:S02]  /*1e70*/  SHF.R.U32.HI R5, RZ, R16, R5 ;  /* 0x00000010ff057219 */ /* 0x000fe40000011605 */
[----:B------:R-:W-:Y:S02]  /*1e80*/  SEL R17, R0, R17, !P0 ;  /* 0x0000001100117207 */ /* 0x000fe40004000000 */
[----:B------:R-:W-:Y:S02]  /*1e90*/  SHF.R.U32.HI R22, RZ, R7, R22 ;  /* 0x00000007ff167219 */ /* 0x000fe40000011616 */
[----:B----4-:R-:W-:-:S02]  /*1ea0*/  ISETP.NE.AND P1, PT, R18, 0x1, PT ;  /* 0x000000011200780c */ /* 0x010fc40003f25270 */
[----:B------:R-:W-:Y:S02]  /*1eb0*/  SEL R5, R8, R5, !P0 ;  /* 0x0000000508057207 */ /* 0x000fe40004000000 */
[----:B------:R-:W-:Y:S02]  /*1ec0*/  SEL R19, R9, R20, !P1 ;  /* 0x0000001409137207 */ /* 0x000fe40004800000 */
[----:B------:R-:W-:Y:S01]  /*1ed0*/  SEL R7, R11, R22, !P1 ;  /* 0x000000160b077207 */ /* 0x000fe20004800000 */
[----:B--2---:R-:W-:-:S04]  /*1ee0*/  IMAD.HI.U32 R20, R17, R2, RZ ;  /* 0x0000000211147227 */ /* 0x004fc800078e00ff */
[----:B------:R-:W-:Y:S01]  /*1ef0*/  IMAD.HI.U32 R6, R19, R2, RZ ;  /* 0x0000000213067227 */ /* 0x000fe200078e00ff */
[----:B------:R-:W-:-:S04]  /*1f00*/  @P3 SHF.R.U32.HI R17, RZ, R3, R20 ;  /* 0x00000003ff113219 */ /* 0x000fc80000011614 */
[----:B------:R-:W-:Y:S01]  /*1f10*/  @P3 SHF.R.U32.HI R19, RZ, R3, R6 ;  /* 0x00000003ff133219 */ /* 0x000fe20000011606 */
[----:B------:R-:W-:-:S04]  /*1f20*/  IMAD R17, R68, R17, RZ ;  /* 0x0000001144117224 */ /* 0x000fc800078e02ff */
[----:B------:R-:W-:Y:S01]  /*1f30*/  IMAD R6, R68, R19, RZ ;  /* 0x0000001344067224 */ /* 0x000fe200078e02ff */
[C---:B------:R-:W-:Y:S02]  /*1f40*/  ISETP.GE.AND P0, PT, R5.reuse, R17, PT ;  /* 0x000000110500720c */ /* 0x040fe40003f06270 */
[----:B------:R-:W-:Y:S02]  /*1f50*/  IADD3 R17, PT, PT, -R5, RZ, RZ ;  /* 0x000000ff05117210 */ /* 0x000fe40007ffe1ff */
[----:B------:R-:W-:Y:S01]  /*1f60*/  ISETP.GE.OR P0, PT, R7, R6, P0 ;  /* 0x000000060700720c */ /* 0x000fe20000706670 */
[----:B------:R-:W-:-:S04]  /*1f70*/  IMAD.HI.U32 R6, R5, R2, RZ ;  /* 0x0000000205067227 */ /* 0x000fc800078e00ff */
[----:B------:R-:W-:Y:S01]  /*1f80*/  IMAD R8, R4, R17, R8 ;  /* 0x0000001104087224 */ /* 0x000fe200078e0208 */
[----:B------:R-:W-:-:S04]  /*1f90*/  SHF.R.U32.HI R6, RZ, R3, R6 ;  /* 0x00000003ff067219 */ /* 0x000fc80000011606 */
[----:B------:R-:W-:-:S03]  /*1fa0*/  SEL R6, R5, R6, !P3 ;  /* 0x0000000605067207 */ /* 0x000fc60005800000 */
[----:B------:R-:W-:-:S04]  /*1fb0*/  @!P0 IMAD.HI.U32 R16, R7, R2, RZ ;  /* 0x0000000207108227 */ /* 0x000fc800078e00ff */
[----:B------:R-:W-:Y:S01]  /*1fc0*/  IMAD.MOV R2, RZ, RZ, -R6 ;  /* 0x000000ffff027224 */ /* 0x000fe200078e0a06 */
[----:B------:R-:W-:-:S03]  /*1fd0*/  @!P0 SHF.R.U32.HI R16, RZ, R3, R16 ;  /* 0x00000003ff108219 */ /* 0x000fc60000011610 */
[----:B------:R-:W-:Y:S01]  /*1fe0*/  IMAD R2, R68, R2, R5 ;  /* 0x0000000244027224 */ /* 0x000fe200078e0205 */
        /* <DEDUP_REMOVED lines=9> */
.L_x_33:
[----:B------:R-:W1:Y:S02]  /*2080*/  LDCU UR8, c[0x0][0xb30] ;  /* 0x00016600ff0877ac */ /* 0x000e640008000800 */
[----:B-1----:R-:W-:-:S09]  /*2090*/  UISETP.NE.AND UP0, UPT, UR8, 0x1, UPT ;  /* 0x000000010800788c */ /* 0x002fd2000bf05270 */
[----:B------:R-:W-:Y:S05]  /*20a0*/  BRA.U UP0, `(.L_x_34) ;  /* 0x0000000100407547 */ /* 0x000fea000b800000 */
[----:B------:R-:W1:Y:S08]  /*20b0*/  LDC.64 R4, c[0x0][0xb10] ;  /* 0x0002c400ff047b82 */ /* 0x000e700000000a00 */
[----:B------:R-:W3:Y:S08]  /*20c0*/  LDC.64 R2, c[0x0][0xb18] ;  /* 0x0002c600ff027b82 */ /* 0x000ef00000000a00 */
[----:B------:R-:W4:Y:S08]  /*20d0*/  LDC R6, c[0x0][0xb20] ;  /* 0x0002c800ff067b82 */ /* 0x000f300000000800 */
[----:B------:R-:W2:Y:S01]  /*20e0*/  LDC R16, c[0x0][0xb0c] ;  /* 0x0002c300ff107b82 */ /* 0x000ea20000000800 */
[----:B-1----:R-:W-:-:S05]  /*20f0*/  IMAD.HI.U32 R4, R11, R4, RZ ;  /* 0x000000040b047227 */ /* 0x002fca00078e00ff */
[----:B------:R-:W-:Y:S01]  /*2100*/  SHF.R.U32.HI R4, RZ, R5, R4 ;  /* 0x00000005ff047219 */ /* 0x000fe20000011604 */
[----:B---3--:R-:W-:Y:S01]  /*2110*/  IMAD.HI.U32 R3, R8, R3, RZ ;  /* 0x0000000308037227 */ /* 0x008fe200078e00ff */
[----:B------:R-:W-:-:S04]  /*2120*/  ISETP.NE.AND P0, PT, R2, 0x1, PT ;  /* 0x000000010200780c */ /* 0x000fc80003f05270 */
[----:B----4-:R-:W-:-:S04]  /*2130*/  SHF.R.U32.HI R3, RZ, R6, R3 ;  /* 0x00000006ff037219 */ /* 0x010fc80000011603 */
[----:B------:R-:W-:Y:S02]  /*2140*/  SEL R3, R8, R3, !P0 ;  /* 0x0000000308037207 */ /* 0x000fe40004000000 */
[----:B--2---:R-:W-:-:S04]  /*2150*/  ISETP.NE.AND P1, PT, R16, 0x1, PT ;  /* 0x000000011000780c */ /* 0x004fc80003f25270 */
[----:B------:R-:W-:-:S05]  /*2160*/  SEL R4, R11, R4, !P1 ;  /* 0x000000040b047207 */ /* 0x000fca0004800000 */
[----:B------:R-:W-:Y:S02]  /*2170*/  IMAD.IADD R5, R3, 0x1, -R4 ;  /* 0x0000000103057824 */ /* 0x000fe400078e0a04 */
[----:B------:R-:W-:Y:S02]  /*2180*/  IMAD.IADD R3, R4, 0x1, -R3 ;  /* 0x0000000104037824 */ /* 0x000fe400078e0a03 */
[----:B------:R-:W-:Y:S02]  /*2190*/  IMAD R11, R5, R16, R11 ;  /* 0x00000010050b7224 */ /* 0x000fe400078e020b */
[----:B------:R-:W-:-:S07]  /*21a0*/  IMAD R8, R3, R2, R8 ;  /* 0x0000000203087224 */ /* 0x000fce00078e0208 */
.L_x_34:
[----:B------:R-:W-:Y:S01]  /*21b0*/  VIADD R14, R14, 0x1 ;  /* 0x000000010e0e7836 */ /* 0x000fe20000000000 */
[----:B------:R-:W-:Y:S01]  /*21c0*/  UPLOP3.LUT UP3, UPT, UPT, UPT, UPT, 0x80, 0x8 ;  /* 0x000000000008789c */ /* 0x000fe20003f6f070 */
[----:B------:R-:W-:Y:S02]  /*21d0*/  IMAD.IADD R19, R11, 0x1, R204 ;  /* 0x000000010b137824 */ /* 0x000fe400078e02cc */
[----:B------:R-:W-:Y:S01]  /*21e0*/  IMAD.IADD R18, R8, 0x1, R171 ;  /* 0x0000000108127824 */ /* 0x000fe200078e02ab */
[----:B------:R-:W-:-:S04]  /*21f0*/  ISETP.NE.AND P0, PT, R14, 0x2, PT ;  /* 0x000000020e00780c */ /* 0x000fc80003f05270 */
[----:B------:R-:W-:Y:S02]  /*2200*/  SEL R2, RZ, 0x1, P0 ;  /* 0x00000001ff027807 */ /* 0x000fe40000000000 */
[----:B------:R-:W-:Y:S02]  /*2210*/  SEL R14, R14, RZ, P0 ;  /* 0x000000ff0e0e7207 */ /* 0x000fe40000000000 */
[----:B------:R-:W-:Y:S01]  /*2220*/  LOP3.LUT R13, R13, R2, RZ, 0x3c, !PT ;  /* 0x000000020d0d7212 */ /* 0x000fe200078e3cff */
[----:B------:R-:W-:Y:S06]  /*2230*/  @P2 BRA `(.L_x_35) ;  /* 0xfffffff000942947 */ /* 0x000fec000383ffff */
[----:B------:R-:W-:Y:S01]  /*2240*/  UIADD3 UR4, UPT, UPT, UR4, 0x18, URZ ;  /* 0x0000001804047890 */ /* 0x000fe2000fffe0ff */
[----:B------:R-:W-:-:S03]  /*2250*/  SHF.L.U32 R3, R15, 0x1f, RZ ;  /* 0x0000001f0f037819 */ /* 0x000fc600000006ff */
[----:B------:R-:W-:-:S09]  /*2260*/  ULEA UR5, UR6, UR4, 0x3 ;  /* 0x0000000406057291 */ /* 0x000fd2000f8e18ff */
[----:B------:R-:W1:Y:S02]  /*2270*/  SYNCS.PHASECHK.TRANS64.TRYWAIT P0, [UR5], R3 ;  /* 0x00000003ff0075a7 */ /* 0x000e640008001105 */
[----:B-1----:R-:W-:Y:S05]  /*2280*/  @!P0 BRA `(.L_x_36) ;  /* 0x000000b000488947 */ /* 0x002fea0003800000 */
.L_x_309:
[----:B------:R-:W-:-:S04]  /*2290*/  UIADD3 UR6, UPT, UPT, UR6, 0x1, URZ ;  /* 0x0000000106067890 */ /* 0x000fc8000fffe0ff */
[----:B------:R-:W-:-:S04]  /*22a0*/  UISETP.NE.AND UP0, UPT, UR6, 0x3, UPT ;  /* 0x000000030600788c */ /* 0x000fc8000bf05270 */
[----:B------:R-:W-:Y:S02]  /*22b0*/  USEL UR7, URZ, 0x1, UP0 ;  /* 0x00000001ff077887 */ /* 0x000fe40008000000 */
[----:B------:R-:W-:-:S04]  /*22c0*/  USEL UR6, UR6, URZ, UP0 ;  /* 0x000000ff06067287 */ /* 0x000fc80008000000 */
[----:B------:R-:W-:Y:S01]  /*22d0*/  ULEA UR5, UR6, UR4, 0x3 ;  /* 0x0000000406057291 */ /* 0x000fe2000f8e18ff */
[----:B------:R-:W-:-:S04]  /*22e0*/  LOP3.LUT R15, R15, UR7, RZ, 0x3c, !PT ;  /* 0x000000070f0f7c12 */ /* 0x000fc8000f8e3cff */
[----:B-1----:R-:W-:-:S04]  /*22f0*/  SHF.L.U32 R3, R15, 0x1f, RZ ;  /* 0x0000001f0f037819 */ /* 0x002fc800000006ff */
[----:B------:R-:W1:Y:S02]  /*2300*/  SYNCS.PHASECHK.TRANS64.TRYWAIT P0, [UR5], R3 ;  /* 0x00000003ff0075a7 */ /* 0x000e640008001105 */
[----:B-1----:R-:W-:Y:S05]  /*2310*/  @!P0 BRA `(.L_x_37) ;  /* 0x000000b0003c8947 */ /* 0x002fea0003800000 */
.L_x_311:
[----:B------:R-:W-:-:S04]  /*2320*/  UIADD3 UR6, UPT, UPT, UR6, 0x1, URZ ;  /* 0x0000000106067890 */ /* 0x000fc8000fffe0ff */
[----:B------:R-:W-:-:S04]  /*2330*/  UISETP.NE.AND UP0, UPT, UR6, 0x3, UPT ;  /* 0x000000030600788c */ /* 0x000fc8000bf05270 */
[----:B------:R-:W-:Y:S02]  /*2340*/  USEL UR5, URZ, 0x1, UP0 ;  /* 0x00000001ff057887 */ /* 0x000fe40008000000 */
[----:B------:R-:W-:-:S04]  /*2350*/  USEL UR6, UR6, URZ, UP0 ;  /* 0x000000ff06067287 */ /* 0x000fc80008000000 */
[----:B------:R-:W-:Y:S01]  /*2360*/  ULEA UR6, UR6, UR4, 0x3 ;  /* 0x0000000406067291 */ /* 0x000fe2000f8e18ff */
[----:B-1----:R-:W-:-:S04]  /*2370*/  LOP3.LUT R3, R15, UR5, RZ, 0x3c, !PT ;  /* 0x000000050f037c12 */ /* 0x002fc8000f8e3cff */
[----:B------:R-:W-:Y:S01]  /*2380*/  SHF.L.U32 R3, R3, 0x1f, RZ ;  /* 0x0000001f03037819 */ /* 0x000fe200000006ff */
[----:B--2---:R-:W-:-:S07]  /*2390*/  IMAD.U32 R0, RZ, RZ, UR6 ;  /* 0x00000006ff007e24 */ /* 0x004fce000f8e00ff */
.L_x_38:
[----:B-1----:R1:W2:Y:S02]  /*23a0*/  SYNCS.PHASECHK.TRANS64.TRYWAIT P0, [R0+URZ], R3 ;  /* 0x00000003000075a7 */ /* 0x0022a400080011ff */
[----:B--2---:R-:W-:Y:S05]  /*23b0*/  @!P0 NANOSLEEP.SYNCS 0x989680 ;  /* 0x009896800000895d */ /* 0x004fea0003900000 */
[----:B------:R-:W2:Y:S02]  /*23c0*/  @!P0 SYNCS.PHASECHK.TRANS64 P0, [R0+URZ], R3 ;  /* 0x00000003000085a7 */ /* 0x000ea400080010ff */
[----:B--2---:R-:W-:Y:S05]  /*23d0*/  @P0 EXIT ;  /* 0x000000000000094d */ /* 0x004fea0003800000 */
[----:B------:R-:W-:Y:S05]  /*23e0*/  BRA `(.L_x_38) ;  /* 0xfffffffc00ec7947 */ /* 0x000fea000383ffff */
.L_x_17:
[----:B------:R-:W-:-:S04]  /*23f0*/  UISETP.NE.AND UP0, UPT, UR37, URZ, UPT ;  /* 0x000000ff2500728c */ /* 0x000fc8000bf05270 */
[----:B------:R-:W-:-:S09]  /*2400*/  UISETP.NE.OR UP0, UPT, UR8, 0x1, UP0 ;  /* 0x000000010800788c */ /* 0x000fd20008705670 */
[----:B------:R-:W-:Y:S05]  /*2410*/  BRA.U UP0, `(.L_x_39) ;  /* 0x0000000500487547 */ /* 0x000fea000b800000 */
[----:B------:R-:W-:Y:S01]  /*2420*/  ISETP.NE.AND P2, PT, R2, RZ, PT ;  /* 0x000000ff0200720c */ /* 0x000fe20003f45270 */
[----:B------:R-:W-:Y:S01]  /*2430*/  IMAD.MOV.U32 R12, RZ, RZ, 0x1 ;  /* 0x00000001ff0c7424 */ /* 0x000fe200078e00ff */
[----:B------:R-:W-:Y:S02]  /*2440*/  CS2R R10, SRZ ;  /* 0x00000000000a7805 */ /* 0x000fe4000001ff00 */
[----:B------:R-:W-:Y:S01]  /*2450*/  CS2R R8, SRZ ;  /* 0x0000000000087805 */ /* 0x000fe2000001ff00 */
[----:B------:R-:W-:Y:S01]  /*2460*/  UMOV UR4, 0x400 ;  /* 0x0000040000047882 */ /* 0x000fe20000000000 */
[----:B------:R-:W-:Y:S01]  /*2470*/  UMOV UR6, URZ ;  /* 0x000000ff00067c82 */ /* 0x000fe20008000000 */
[----:B------:R-:W-:-:S12]  /*2480*/  ULEA UR37, UR37, UR4, 0x18 ;  /* 0x0000000425257291 */ /* 0x000fd8000f8ec0ff */
.L_x_43:
[----:B------:R-:W-:Y:S02]  /*2490*/  LEA R0, R8, UR37, 0x3 ;  /* 0x0000002508007c11 */ /* 0x000fe4000f8e18ff */
[----:B------:R-:W-:-:S03]  /*24a0*/  SHF.L.U32 R5, R9, 0x1f, RZ ;  /* 0x0000001f09057819 */ /* 0x000fc600000006ff */
[----:B------:R-:W-:Y:S01]  /*24b0*/  VIADD R4, R0, 0xd0 ;  /* 0x000000d000047836 */ /* 0x000fe20000000000 */
[----:B------:R-:W1:Y:S02]  /*24c0*/  SYNCS.PHASECHK.TRANS64.TRYWAIT P0, [R0+URZ+0xc0], R5 ;  /* 0x0000c005000075a7 */ /* 0x000e6400080011ff */
[----:B-1----:R-:W-:Y:S05]  /*24d0*/  @!P0 BRA `(.L_x_40) ;  /* 0x000000ac00e48947 */ /* 0x002fea0003800000 */
.L_x_312:
[----:B------:R-:W-:Y:S01]  /*24e0*/  ULEA UR5, UR6, UR37, 0x3 ;  /* 0x0000002506057291 */ /* 0x000fe2000f8e18ff */
[----:B------:R-:W-:Y:S02]  /*24f0*/  PRMT R4, RZ, 0x654, R4 ;  /* 0x00000654ff047816 */ /* 0x000fe40000000004 */
[----:B-1----:R-:W-:Y:S01]  /*2500*/  SHF.L.U32 R5, R12, 0x1f, RZ ;  /* 0x0000001f0c057819 */ /* 0x002fe200000006ff */
[----:B------:R-:W-:Y:S01]  /*2510*/  UIADD3 UR4, UPT, UPT, UR5, 0x80, URZ ;  /* 0x0000008005047890 */ /* 0x000fe2000fffe0ff */
[----:B------:R1:W-:Y:S05]  /*2520*/  SYNCS.ARRIVE.TRANS64.RED.A1T0 RZ, [R4+URZ], RZ ;  /* 0x000000ff04ff79a7 */ /* 0x0003ea00081004ff */
[----:B------:R-:W-:Y:S01]  /*2530*/  IMAD.U32 R7, RZ, RZ, UR4 ;  /* 0x00000004ff077e24 */ /* 0x000fe2000f8e00ff */
[----:B------:R-:W2:Y:S04]  /*2540*/  SYNCS.PHASECHK.TRANS64.TRYWAIT P0, [UR5+0x90], R5 ;  /* 0x00009005ff0075a7 */ /* 0x000ea80008001105 */
[----:B------:R-:W-:Y:S01]  /*2550*/  PRMT R6, R2, 0x654, R7 ;  /* 0x0000065402067816 */ /* 0x000fe20000000007 */
[----:B-1----:R-:W-:Y:S01]  /*2560*/  @!P2 IMAD.MOV.U32 R4, RZ, RZ, 0x10 ;  /* 0x00000010ff04a424 */ /* 0x002fe200078e00ff */
[----:B--2---:R-:W-:Y:S06]  /*2570*/  @!P0 BRA `(.L_x_41) ;  /* 0x000000ac00d08947 */ /* 0x004fec0003800000 */
.L_x_314:
[----:B------:R-:W-:Y:S01]  /*2580*/  ULEA UR4, UR6, UR37, 0x4 ;  /* 0x0000002506047291 */ /* 0x000fe2000f8e20ff */
[----:B------:R-:W-:Y:S01]  /*2590*/  SEL R3, R6, R3, !P2 ;  /* 0x0000000306037207 */ /* 0x000fe20005000000 */
[----:B------:R-:W-:Y:S01]  /*25a0*/  UIADD3 UR5, UPT, UPT, UR5, 0x80, URZ ;  /* 0x0000008005057890 */ /* 0x000fe2000fffe0ff */
[----:B-1----:R-:W-:Y:S01]  /*25b0*/  LEA R0, R11, UR37, 0x3 ;  /* 0x000000250b007c11 */ /* 0x002fe2000f8e18ff */
[----:B------:R-:W-:Y:S01]  /*25c0*/  UIADD3 UR4, UPT, UPT, UR4, 0xf0, URZ ;  /* 0x000000f004047890 */ /* 0x000fe2000fffe0ff */
[----:B------:R-:W-:Y:S01]  /*25d0*/  SHF.L.U32 R5, R10, 0x1f, RZ ;  /* 0x0000001f0a057819 */ /* 0x000fe200000006ff */
[----:B------:R1:W-:Y:S01]  /*25e0*/  @!P2 SYNCS.ARRIVE.TRANS64.RED RZ, [R3+URZ], R4 ;  /* 0x0000000403ffa9a7 */ /* 0x0003e200080004ff */
[----:B------:R-:W-:Y:S01]  /*25f0*/  UIADD3 UR6, UPT, UPT, UR6, 0x1, URZ ;  /* 0x0000000106067890 */ /* 0x000fe2000fffe0ff */
[----:B------:R-:W-:-:S03]  /*2600*/  VIADD R8, R8, 0x1 ;  /* 0x0000000108087836 */ /* 0x000fc60000000000 */
[----:B------:R-:W-:Y:S02]  /*2610*/  UISETP.NE.AND UP0, UPT, UR6, 0x2, UPT ;  /* 0x000000020600788c */ /* 0x000fe4000bf05270 */
[----:B------:R-:W-:Y:S06]  /*2620*/  UGETNEXTWORKID.BROADCAST [UR4], [UR5] ;  /* 0x00000000040073ca */ /* 0x000fec0008000100 */
[----:B------:R-:W-:Y:S01]  /*2630*/  USEL UR4, URZ, 0x1, UP0 ;  /* 0x00000001ff047887 */ /* 0x000fe20008000000 */
[----:B------:R-:W-:Y:S01]  /*2640*/  ISETP.NE.AND P0, PT, R8, 0x2, PT ;  /* 0x000000020800780c */ /* 0x000fe20003f05270 */
[----:B------:R-:W-:Y:S01]  /*2650*/  USEL UR6, UR6, URZ, UP0 ;  /* 0x000000ff06067287 */ /* 0x000fe20008000000 */
[----:B------:R-:W2:Y:S03]  /*2660*/  SYNCS.PHASECHK.TRANS64.TRYWAIT P1, [R0+URZ+0x80], R5 ;  /* 0x00008005000075a7 */ /* 0x000ea600080211ff */
[----:B------:R-:W-:Y:S01]  /*2670*/  LOP3.LUT R12, R12, UR4, RZ, 0x3c, !PT ;  /* 0x000000040c0c7c12 */ /* 0x000fe2000f8e3cff */
[----:B-12---:R-:W-:Y:S07]  /*2680*/  @!P1 BRA `(.L_x_42) ;  /* 0x000000ac00a49947 */ /* 0x006fee0003800000 */
.L_x_315:
[C---:B------:R-:W-:Y:S01]  /*2690*/  LEA R4, R11.reuse, UR37, 0x4 ;  /* 0x000000250b047c11 */ /* 0x040fe2000f8e20ff */
[----:B-1----:R-:W-:Y:S01]  /*26a0*/  VIADD R0, R0, 0x90 ;  /* 0x0000009000007836 */ /* 0x002fe20000000000 */
[----:B------:R-:W-:Y:S01]  /*26b0*/  SEL R8, R8, RZ, P0 ;  /* 0x000000ff08087207 */ /* 0x000fe20000000000 */
[----:B------:R-:W-:-:S03]  /*26c0*/  VIADD R11, R11, 0x1 ;  /* 0x000000010b0b7836 */ /* 0x000fc60000000000 */
[----:B------:R-:W1:Y:S01]  /*26d0*/  LDS.128 R4, [R4+0xf0] ;  /* 0x0000f00004047984 */ /* 0x000e620000000c00 */
[----:B------:R-:W-:Y:S02]  /*26e0*/  PRMT R0, RZ, 0x654, R0 ;  /* 0x00000654ff007816 */ /* 0x000fe40000000000 */
[C---:B------:R-:W-:Y:S01]  /*26f0*/  ISETP.NE.AND P1, PT, R11.reuse, 0x2, PT ;  /* 0x000000020b00780c */ /* 0x040fe20003f25270 */
[----:B------:R-:W-:Y:S01]  /*2700*/  @!PT LDS RZ, [RZ] ;  /* 0x00000000fffff984 */ /* 0x000fe20000000800 */
[----:B------:R-:W-:Y:S01]  /*2710*/  @!PT LDS RZ, [RZ] ;  /* 0x00000000fffff984 */ /* 0x000fe20000000800 */
[----:B------:R-:W-:Y:S01]  /*2720*/  @!PT LDS RZ, [RZ] ;  /* 0x00000000fffff984 */ /* 0x000fe20000000800 */
[----:B------:R-:W-:Y:S01]  /*2730*/  @!PT LDS RZ, [RZ] ;  /* 0x00000000fffff984 */ /* 0x000fe20000000800 */
[----:B------:R2:W-:Y:S06]  /*2740*/  MEMBAR.ALL.CTA ;  /* 0x0000000000007992 */ /* 0x0005ec0000008000 */
[----:B--2---:R-:W2:Y:S01]  /*2750*/  FENCE.VIEW.ASYNC.S ;  /* 0x00000000000073c6 */ /* 0x004ea20000000000 */
[----:B------:R-:W-:Y:S01]  /*2760*/  SEL R11, R11, RZ, P1 ;  /* 0x000000ff0b0b7207 */ /* 0x000fe20000800000 */
[----:B--2---:R2:W-:Y:S01]  /*2770*/  SYNCS.ARRIVE.TRANS64.RED.A1T0 RZ, [R0+URZ], RZ ;  /* 0x000000ff00ff79a7 */ /* 0x0045e200081004ff */
[----:B-1----:R-:W-:-:S02]  /*2780*/  LOP3.LUT P3, RZ, R6, 0x1, RZ, 0xc0, !PT ;  /* 0x0000000106ff7812 */ /* 0x002fc4000786c0ff */
[----:B------:R-:W-:-:S04]  /*2790*/  SEL R5, RZ, 0x1, P1 ;  /* 0x00000001ff057807 */ /* 0x000fc80000800000 */
[----:B------:R-:W-:Y:S02]  /*27a0*/  LOP3.LUT R10, R10, R5, RZ, 0x3c, !PT ;  /* 0x000000050a0a7212 */ /* 0x000fe400078e3cff */
[----:B--2---:R-:W-:-:S04]  /*27b0*/  SEL R0, RZ, 0x1, P0 ;  /* 0x00000001ff007807 */ /* 0x004fc80000000000 */
[----:B------:R-:W-:Y:S01]  /*27c0*/  LOP3.LUT R9, R9, R0, RZ, 0x3c, !PT ;  /* 0x0000000009097212 */ /* 0x000fe200078e3cff */
[----:B------:R-:W-:Y:S06]  /*27d0*/  @P3 BRA `(.L_x_43) ;  /* 0xfffffffc002c3947 */ /* 0x000fec000383ffff */
[----:B------:R-:W-:Y:S01]  /*27e0*/  ULEA UR5, UR6, UR37, 0x3 ;  /* 0x0000002506057291 */ /* 0x000fe2000f8e18ff */
[----:B------:R-:W-:-:S08]  /*27f0*/  SHF.L.U32 R3, R12, 0x1f, RZ ;  /* 0x0000001f0c037819 */ /* 0x000fd000000006ff */
[----:B------:R-:W1:Y:S02]  /*2800*/  SYNCS.PHASECHK.TRANS64 P0, [UR5+0x90], R3 ;  /* 0x00009003ff0075a7 */ /* 0x000e640008001005 */
[----:B-1----:R-:W-:Y:S05]  /*2810*/  @P0 BRA `(.L_x_44) ;  /* 0x0000000000080947 */ /* 0x002fea0003800000 */
[----:B------:R-:W1:Y:S02]  /*2820*/  SYNCS.PHASECHK.TRANS64.TRYWAIT P0, [UR5+0x90], R3 ;  /* 0x00009003ff0075a7 */ /* 0x000e640008001105 */
[----:B-1----:R-:W-:Y:S05]  /*2830*/  @!P0 BRA `(.L_x_45) ;  /* 0x000000ac004c8947 */ /* 0x002fea0003800000 */
.L_x_44:
[----:B------:R-:W-:-:S04]  /*2840*/  UIADD3 UR4, UPT, UPT, UR6, 0x1, URZ ;  /* 0x0000000106047890 */ /* 0x000fc8000fffe0ff */
[----:B------:R-:W-:-:S04]  /*2850*/  UISETP.NE.AND UP0, UPT, UR4, 0x2, UPT ;  /* 0x000000020400788c */ /* 0x000fc8000bf05270 */
[----:B------:R-:W-:Y:S02]  /*2860*/  USEL UR7, URZ, 0x1, UP0 ;  /* 0x00000001ff077887 */ /* 0x000fe40008000000 */
[----:B------:R-:W-:-:S04]  /*2870*/  USEL UR4, UR4, URZ, UP0 ;  /* 0x000000ff04047287 */ /* 0x000fc80008000000 */
[----:B------:R-:W-:Y:S01]  /*2880*/  ULEA UR4, UR4, UR37, 0x3 ;  /* 0x0000002504047291 */ /* 0x000fe2000f8e18ff */
[----:B-1----:R-:W-:-:S04]  /*2890*/  LOP3.LUT R3, R12, UR7, RZ, 0x3c, !PT ;  /* 0x000000070c037c12 */ /* 0x002fc8000f8e3cff */
[----:B------:R-:W-:-:S04]  /*28a0*/  SHF.L.U32 R0, R3, 0x1f, RZ ;  /* 0x0000001f03007819 */ /* 0x000fc800000006ff */
[----:B------:R-:W1:Y:S02]  /*28b0*/  SYNCS.PHASECHK.TRANS64 P0, [UR4+0x90], R0 ;  /* 0x00009000ff0075a7 */ /* 0x000e640008001004 */
[----:B-1----:R-:W-:Y:S05]  /*28c0*/  @P0 EXIT ;  /* 0x000000000000094d */ /* 0x002fea0003800000 */
[----:B------:R-:W-:Y:S02]  /*28d0*/  SHF.L.U32 R3, R3, 0x1f, RZ ;  /* 0x0000001f03037819 */ /* 0x000fe400000006ff */
[----:B------:R-:W-:-:S07]  /*28e0*/  MOV R0, UR4 ;  /* 0x0000000400007c02 */ /* 0x000fce0008000f00 */
.L_x_46:
[----:B-1----:R1:W2:Y:S02]  /*28f0*/  SYNCS.PHASECHK.TRANS64.TRYWAIT P0, [R0+URZ+0x90], R3 ;  /* 0x00009003000075a7 */ /* 0x0022a400080011ff */
[----:B--2---:R-:W-:Y:S05]  /*2900*/  @!P0 NANOSLEEP.SYNCS 0x989680 ;  /* 0x009896800000895d */ /* 0x004fea0003900000 */
[----:B------:R-:W2:Y:S02]  /*2910*/  @!P0 SYNCS.PHASECHK.TRANS64 P0, [R0+URZ+0x90], R3 ;  /* 0x00009003000085a7 */ /* 0x000ea400080010ff */
[----:B--2---:R-:W-:Y:S05]  /*2920*/  @P0 EXIT ;  /* 0x000000000000094d */ /* 0x004fea0003800000 */
[----:B------:R-:W-:Y:S05]  /*2930*/  BRA `(.L_x_46) ;  /* 0xfffffffc00ec7947 */ /* 0x000fea000383ffff */
.L_x_39:
[----:B------:R-:W-:-:S09]  /*2940*/  UISETP.NE.AND UP0, UPT, UR8, URZ, UPT ;  /* 0x000000ff0800728c */ /* 0x000fd2000bf05270 */
[----:B------:R-:W-:Y:S05]  /*2950*/  BRA.U UP0, `(.L_x_47) ;  /* 0x0000000d006c7547 */ /* 0x000fea000b800000 */
[----:B------:R-:W-:Y:S01]  /*2960*/  UMOV UR4, 0x40 ;  /* 0x0000004000047882 */ /* 0x000fe20000000000 */
[----:B------:R-:W-:Y:S01]  /*2970*/  NOP ;  /* 0x0000000000007918 */ /* 0x000fe20000000000 */
[----:B------:R-:W-:Y:S01]  /*2980*/  ULEA UR4, UR37, UR4, 0x18 ;  /* 0x0000000425047291 */ /* 0x000fe2000f8ec0ff */
[----:B------:R-:W-:Y:S02]  /*2990*/  UMOV UR5, 0x400 ;  /* 0x0000040000057882 */ /* 0x000fe40000000000 */
[----:B------:R-:W-:-:S06]  /*29a0*/  ULEA UR37, UR37, UR5, 0x18 ;  /* 0x0000000525257291 */ /* 0x000fcc000f8ec0ff */
[----:B------:R-:W1:Y:S02]  /*29b0*/  LDS.U8 R0, [UR4+0x1c] ;  /* 0x00001c04ff007984 */ /* 0x000e640008000000 */
[----:B-1----:R-:W-:-:S13]  /*29c0*/  ISETP.NE.AND P0, PT, R0, RZ, PT ;  /* 0x000000ff0000720c */ /* 0x002fda0003f05270 */
[----:B------:R-:W-:Y:S05]  /*29d0*/  @P0 BRA `(.L_x_48) ;  /* 0x0000000000580947 */ /* 0x000fea0003800000 */
[----:B------:R-:W-:-:S13]  /*29e0*/  ELECT P0, URZ, PT ;  /* 0x0000000000ff782f */ /* 0x000fda0003800000 */
[----:B------:R-:W-:Y:S05]  /*29f0*/  @!P0 BRA `(.L_x_49) ;  /* 0x0000000000608947 */ /* 0x000fea0003800000 */
[----:B------:R-:W-:Y:S01]  /*2a00*/  UMOV UR5, 0x10 ;  /* 0x0000001000057882 */ /* 0x000fe20000000000 */
[----:B------:R-:W-:Y:S01]  /*2a10*/  HFMA2 R0, -RZ, RZ, 0, 5.9604644775390625e-08 ;  /* 0x00000001ff007431 */ /* 0x000fe200000001ff */
[----:B------:R-:W-:-:S03]  /*2a20*/  MOV R2, 0xffff ;  /* 0x0000ffff00027802 */ /* 0x000fc60000000f00 */
[----:B------:R-:W-:Y:S04]  /*2a30*/  DEPBAR.LE SB1, 0x36 ;  /* 0x00009d800000791a */ /* 0x000fe80000000000 */
[----:B------:R-:W1:Y:S02]  /*2a40*/  UTCATOMSWS.FIND_AND_SET.ALIGN UP0, UR5, UR5 ;  /* 0x00000005000575e3 */ /* 0x000e640008000800 */
[----:B-1----:R-:W-:Y:S01]  /*2a50*/  MOV R3, UR5 ;  /* 0x0000000500037c02 */ /* 0x002fe20008000f00 */
[----:B------:R-:W-:Y:S06]  /*2a60*/  BRA.U UP0, `(.L_x_50) ;  /* 0x0000000100187547 */ /* 0x000fec000b800000 */
.L_x_51:
[----:B------:R-:W-:Y:S05]  /*2a70*/  NANOSLEEP 0x64 ;  /* 0x000000640000795d */ /* 0x000fea0003800000 */
[----:B------:R-:W-:-:S05]  /*2a80*/  UMOV UR5, 0x10 ;  /* 0x0000001000057882 */ /* 0x000fca0000000000 */
[----:B------:R-:W-:Y:S04]  /*2a90*/  DEPBAR.LE SB1, 0x36 ;  /* 0x00009d800000791a */ /* 0x000fe80000000000 */
[----:B------:R-:W1:Y:S02]  /*2aa0*/  UTCATOMSWS.FIND_AND_SET.ALIGN UP0, UR5, UR5 ;  /* 0x00000005000575e3 */ /* 0x000e640008000800 */
[----:B-1----:R-:W-:Y:S01]  /*2ab0*/  MOV R3, UR5 ;  /* 0x0000000500037c02 */ /* 0x002fe20008000f00 */
[----:B------:R-:W-:Y:S05]  /*2ac0*/  BRA.U !UP0, `(.L_x_51) ;  /* 0xfffffffd08e87547 */ /* 0x000fea000b83ffff */
.L_x_50:
[-C--:B------:R-:W-:Y:S02]  /*2ad0*/  SHF.L.U32 R2, R2, R3.reuse, RZ ;  /* 0x0000000302027219 */ /* 0x080fe400000006ff */
[----:B------:R-:W-:Y:S01]  /*2ae0*/  SHF.L.U32 R0, R0, R3, RZ ;  /* 0x0000000300007219 */ /* 0x000fe200000006ff */
[----:B------:R-:W-:Y:S02]  /*2af0*/  IMAD.SHL.U32 R3, R3, 0x20, RZ ;  /* 0x0000002003037824 */ /* 0x000fe400078e00ff */
[----:B------:R1:W-:Y:S04]  /*2b00*/  ATOMS.OR RZ, [UR4+0x14], R2 ;  /* 0x00001402ffff798c */ /* 0x0003e8000b000004 */
[----:B------:R1:W-:Y:S04]  /*2b10*/  ATOMS.OR RZ, [UR4+0x18], R0 ;  /* 0x00001800ffff798c */ /* 0x0003e8000b000004 */
[----:B------:R1:W-:Y:S01]  /*2b20*/  STS [UR37+0x110], R3 ;  /* 0x00011003ff007988 */ /* 0x0003e20008000825 */
[----:B------:R-:W-:Y:S05]  /*2b30*/  BRA `(.L_x_49) ;  /* 0x0000000000107947 */ /* 0x000fea0003800000 */
.L_x_48:
[----:B------:R-:W-:Y:S02]  /*2b40*/  MOV R0, 0xffffffff ;  /* 0xffffffff00007802 */ /* 0x000fe40000000f00 */
[----:B------:R-:W-:-:S03]  /*2b50*/  MOV R2, 0x2b80 ;  /* 0x00002b8000027802 */ /* 0x000fc60000000f00 */
[----:B------:R1:W-:Y:S04]  /*2b60*/  STS [UR37+0x110], R0 ;  /* 0x00011000ff007988 */ /* 0x0003e80008000825 */
[----:B-1-3-5:R-:W-:Y:S05]  /*2b70*/  CALL.REL.NOINC `($__internal_1_$__cuda_sm10x_tcgen05_guardrail_trap_phase_invalid_during_alloc) ;  /* 0x000000b000247944 */ /* 0x02afea0003c00000 */
.L_x_49:
[----:B------:R-:W-:Y:S05]  /*2b80*/  WARPSYNC.ALL ;  /* 0x0000000000007948 */ /* 0x000fea0003800000 */
[----:B------:R-:W2:Y:S01]  /*2b90*/  S2UR UR5, SR_CgaCtaId ;  /* 0x00000000000579c3 */ /* 0x000ea20000008800 */
[----:B------:R-:W-:Y:S01]  /*2ba0*/  UMOV UR4, 0x400 ;  /* 0x0000040000047882 */ /* 0x000fe20000000000 */
[----:B------:R-:W-:-:S06]  /*2bb0*/  NOP ;  /* 0x0000000000007918 */ /* 0x000fcc0000000000 */
[----:B------:R-:W-:Y:S06]  /*2bc0*/  BAR.ARV 0x6, 0xa0 ;  /* 0x0182800000007b1d */ /* 0x000fec0000002000 */
[----:B------:R-:W4:Y:S01]  /*2bd0*/  LDCU UR7, c[0x0][0x38c] ;  /* 0x00007180ff0777ac */ /* 0x000f220008000800 */
[----:B------:R-:W-:Y:S01]  /*2be0*/  IMAD.MOV.U32 R11, RZ, RZ, 0x1 ;  /* 0x00000001ff0b7424 */ /* 0x000fe200078e00ff */
[----:B------:R-:W-:Y:S01]  /*2bf0*/  CS2R R8, SRZ ;  /* 0x0000000000087805 */ /* 0x000fe2000001ff00 */
[----:B------:R-:W-:Y:S01]  /*2c00*/  IMAD.MOV.U32 R10, RZ, RZ, RZ ;  /* 0x000000ffff0a7224 */ /* 0x000fe200078e00ff */
[----:B------:R-:W3:Y:S01]  /*2c10*/  LDCU UR6, c[0x0][0x38c] ;  /* 0x00007180ff0677ac */ /* 0x000ee20008000800 */
[----:B------:R-:W-:Y:S01]  /*2c20*/  UMOV UR15, URZ ;  /* 0x000000ff000f7c82 */ /* 0x000fe20008000000 */
[----:B------:R-:W-:Y:S01]  /*2c30*/  UMOV UR14, URZ ;  /* 0x000000ff000e7c82 */ /* 0x000fe20008000000 */
[----:B--2---:R-:W-:Y:S01]  /*2c40*/  ULEA UR5, UR5, UR4, 0x18 ;  /* 0x0000000405057291 */ /* 0x004fe2000f8ec0ff */
[----:B------:R-:W-:Y:S01]  /*2c50*/  UMOV UR24, 0x0 ;  /* 0x0000000000187882 */ /* 0x000fe20000000000 */
[----:B------:R-:W-:-:S02]  /*2c60*/  UMOV UR25, 0x8400490 ;  /* 0x0840049000197882 */ /* 0x000fc40000000000 */
[----:B------:R-:W-:Y:S02]  /*2c70*/  UIADD3 UR10, UPT, UPT, UR5, 0x10800, URZ ;  /* 0x00010800050a7890 */ /* 0x000fe4000fffe0ff */
[----:B------:R-:W-:Y:S02]  /*2c80*/  UIADD3 UR11, UPT, UPT, UR5, 0x1c800, URZ ;  /* 0x0001c800050b7890 */ /* 0x000fe4000fffe0ff */
[----:B----4-:R-:W-:Y:S01]  /*2c90*/  UIADD3 UR7, UPT, UPT, UR7, 0x3f, URZ ;  /* 0x0000003f07077890 */ /* 0x010fe2000fffe0ff */
[----:B-1----:R-:W1:Y:S01]  /*2ca0*/  LDS R0, [UR5+0x110] ;  /* 0x00011005ff007984 */ /* 0x002e620008000800 */
[----:B------:R-:W-:Y:S02]  /*2cb0*/  USHF.R.U32.HI UR10, URZ, 0x4, UR10 ;  /* 0x00000004ff0a7899 */ /* 0x000fe4000801160a */
[----:B------:R-:W-:Y:S02]  /*2cc0*/  USHF.R.S32.HI UR4, URZ, 0x1f, UR7 ;  /* 0x0000001fff047899 */ /* 0x000fe40008011407 */
[----:B------:R-:W-:-:S02]  /*2cd0*/  USHF.R.U32.HI UR11, URZ, 0x4, UR11 ;  /* 0x00000004ff0b7899 */ /* 0x000fc4000801160b */
[----:B------:R-:W-:Y:S02]  /*2ce0*/  ULEA.HI UR4, UR4, UR7, URZ, 0x6 ;  /* 0x0000000704047291 */ /* 0x000fe4000f8f30ff */
[----:B------:R-:W-:Y:S02]  /*2cf0*/  ULOP3.LUT UR10, UR10, 0x3fff, URZ, 0xc0, !UPT ;  /* 0x00003fff0a0a7892 */ /* 0x000fe4000f8ec0ff */
[----:B------:R-:W-:Y:S02]  /*2d00*/  USHF.R.S32.HI UR4, URZ, 0x6, UR4 ;  /* 0x00000006ff047899 */ /* 0x000fe40008011404 */
[----:B------:R-:W-:Y:S02]  /*2d10*/  ULOP3.LUT UR11, UR11, 0x3fff, URZ, 0xc0, !UPT ;  /* 0x00003fff0b0b7892 */ /* 0x000fe4000f8ec0ff */
[----:B------:R-:W-:Y:S01]  /*2d20*/  UISETP.LT.AND UP0, UPT, UR4, 0x1, UPT ;  /* 0x000000010400788c */ /* 0x000fe2000bf01270 */
[----:B------:R-:W-:Y:S01]  /*2d30*/  UMOV UR22, 0x0 ;  /* 0x0000000000167882 */ /* 0x000fe20000000000 */
[----:B------:R-:W-:-:S02]  /*2d40*/  UMOV UR23, 0x8400490 ;  /* 0x0840049000177882 */ /* 0x000fc40000000000 */
[----:B------:R-:W-:Y:S02]  /*2d50*/  USEL UR9, UR4, 0x1, !UP0 ;  /* 0x0000000104097887 */ /* 0x000fe4000c000000 */
[----:B------:R-:W-:Y:S02]  /*2d60*/  ULOP3.LUT UR10, UR10, 0x10000, URZ, 0xfc, !UPT ;  /* 0x000100000a0a7892 */ /* 0x000fe4000f8efcff */
[----:B------:R-:W-:Y:S02]  /*2d70*/  ULOP3.LUT UR11, UR11, 0x10000, URZ, 0xfc, !UPT ;  /* 0x000100000b0b7892 */ /* 0x000fe4000f8efcff */
[----:B------:R-:W-:Y:S02]  /*2d80*/  UIADD3 UR9, UPT, UPT, -UR9, URZ, URZ ;  /* 0x000000ff09097290 */ /* 0x000fe4000fffe1ff */
[----:B---3--:R-:W-:Y:S01]  /*2d90*/  UISETP.GE.AND UP3, UPT, UR6, 0x1, UPT ;  /* 0x000000010600788c */ /* 0x008fe2000bf66270 */
[----:B------:R-:W-:Y:S01]  /*2da0*/  UMOV UR20, 0x0 ;  /* 0x0000000000147882 */ /* 0x000fe20000000000 */
[----:B------:R-:W-:Y:S01]  /*2db0*/  UMOV UR21, 0x8400490 ;  /* 0x0840049000157882 */ /* 0x000fe20000000000 */
[----:B------:R-:W-:Y:S01]  /*2dc0*/  UMOV UR18, 0x0 ;  /* 0x0000000000127882 */ /* 0x000fe20000000000 */
[----:B------:R-:W-:Y:S01]  /*2dd0*/  UMOV UR19, 0x8400490 ;  /* 0x0840049000137882 */ /* 0x000fe20000000000 */
[----:B-1----:R-:W-:-:S15]  /*2de0*/  R2UR UR16, R0 ;  /* 0x00000000001072ca */ /* 0x002fde00000e0000 */
.L_x_58:
[----:B------:R-:W-:Y:S02]  /*2df0*/  LEA R0, R10, UR5, 0x3 ;  /* 0x000000050a007c11 */ /* 0x000fe4000f8e18ff */
[----:B------:R-:W-:Y:S02]  /*2e00*/  SHF.L.U32 R5, R9, 0x1f, RZ ;  /* 0x0000001f09057819 */ /* 0x000fe400000006ff */
[----:B------:R-:W-:Y:S01]  /*2e10*/  PLOP3.LUT P0, PT, PT, PT, UP3, 0x80, 0x8 ;  /* 0x000000000008781c */ /* 0x000fe20003f0f038 */
[----:B------:R-:W-:Y:S01]  /*2e20*/  VIADD R3, R0, 0x90 ;  /* 0x0000009000037836 */ /* 0x000fe20000000000 */
[----:B-1----:R-:W1:Y:S02]  /*2e30*/  SYNCS.PHASECHK.TRANS64.TRYWAIT P1, [R0+URZ+0x80], R5 ;  /* 0x00008005000075a7 */ /* 0x002e6400080211ff */
[----:B-1-3--:R-:W-:Y:S09]  /*2e40*/  @!P1 BRA `(.L_x_52) ;  /* 0x000000a400e09947 */ /* 0x00aff20003800000 */
.L_x_317:
[----:B------:R-:W-:Y:S01]  /*2e50*/  LEA R4, R10, UR5, 0x4 ;  /* 0x000000050a047c11 */ /* 0x000fe2000f8e20ff */
[----:B------:R-:W-:Y:S01]  /*2e60*/  @UP3 ULEA UR6, UR14, UR5, 0x3 ;  /* 0x000000050e063291 */ /* 0x000fe2000f8e18ff */
[----:B------:R-:W-:Y:S01]  /*2e70*/  PLOP3.LUT P2, PT, PT, PT, PT, 0x80, 0x8 ;  /* 0x000000000008781c */ /* 0x000fe20003f4f070 */
[----:B------:R-:W-:Y:S01]  /*2e80*/  ULEA UR7, UR15, UR5, 0x3 ;  /* 0x000000050f077291 */ /* 0x000fe2000f8e18ff */
[----:B------:R-:W-:Y:S01]  /*2e90*/  PRMT R3, RZ, 0x654, R3 ;  /* 0x00000654ff037816 */ /* 0x000fe20000000003 */
[----:B------:R-:W-:Y:S01]  /*2ea0*/  ULEA UR8, UR15, UR16, 0x8 ;  /* 0x000000100f087291 */ /* 0x000fe2000f8e40ff */
[----:B-1----:R-:W1:Y:S01]  /*2eb0*/  LDS.128 R4, [R4+0xf0] ;  /* 0x0000f00004047984 */ /* 0x002e620000000c00 */
[----:B------:R-:W-:Y:S02]  /*2ec0*/  @P0 SHF.L.U32 R2, R8, 0x1f, RZ ;  /* 0x0000001f08020819 */ /* 0x000fe400000006ff */
[----:B------:R-:W-:Y:S01]  /*2ed0*/  SHF.L.U32 R0, R11, 0x1f, RZ ;  /* 0x0000001f0b007819 */ /* 0x000fe200000006ff */
[----:B------:R-:W-:Y:S01]  /*2ee0*/  @!PT LDS RZ, [RZ] ;  /* 0x00000000fffff984 */ /* 0x000fe20000000800 */
[----:B------:R-:W-:Y:S01]  /*2ef0*/  @!PT LDS RZ, [RZ] ;  /* 0x00000000fffff984 */ /* 0x000fe20000000800 */
[----:B------:R-:W-:Y:S01]  /*2f00*/  @!PT LDS RZ, [RZ] ;  /* 0x00000000fffff984 */ /* 0x000fe20000000800 */
[----:B------:R-:W-:Y:S01]  /*2f10*/  @!PT LDS RZ, [RZ] ;  /* 0x00000000fffff984 */ /* 0x000fe20000000800 */
[----:B------:R2:W-:Y:S06]  /*2f20*/  MEMBAR.ALL.CTA ;  /* 0x0000000000007992 */ /* 0x0005ec0000008000 */
[----:B--2---:R-:W2:Y:S02]  /*2f30*/  FENCE.VIEW.ASYNC.S ;  /* 0x00000000000073c6 */ /* 0x004ea40000000000 */
[----:B--2---:R2:W-:Y:S01]  /*2f40*/  SYNCS.ARRIVE.TRANS64.RED.A1T0 RZ, [R3+URZ], RZ ;  /* 0x000000ff03ff79a7 */ /* 0x0045e200081004ff */
[----:B------:R2:W3:Y:S01]  /*2f50*/  @P0 SYNCS.PHASECHK.TRANS64.TRYWAIT P2, [UR6], R2 ;  /* 0x00000002ff0005a7 */ /* 0x0004e20008041106 */
[----:B-1----:R-:W-:Y:S01]  /*2f60*/  LOP3.LUT P1, RZ, R6, 0x1, RZ, 0xc0, !PT ;  /* 0x0000000106ff7812 */ /* 0x002fe2000782c0ff */
[----:B------:R-:W1:Y:S02]  /*2f70*/  SYNCS.PHASECHK.TRANS64.TRYWAIT P0, [UR7+0xb0], R0 ;  /* 0x0000b000ff0075a7 */ /* 0x000e640008001107 */
[----:B-123--:R-:W-:Y:S10]  /*2f80*/  @!P0 BRA `(.L_x_53) ;  /* 0x000000a400a48947 */ /* 0x00eff40003800000 */
.L_x_319:
[----:B------:R-:W-:Y:S01]  /*2f90*/  IADD3 R10, PT, PT, R10, 0x1, RZ ;  /* 0x000000010a0a7810 */ /* 0x000fe20007ffe0ff */
[----:B------:R-:W-:Y:S06]  /*2fa0*/  BRA.U !UP3, `(.L_x_54) ;  /* 0x000000010bc07547 */ /* 0x000fec000b800000 */
[----:B------:R-:W-:Y:S01]  /*2fb0*/  UPLOP3.LUT UP4, UPT, UPT, UPT, UPT, 0x40, 0x4 ;  /* 0x000000000004789c */ /* 0x000fe20003f8e870 */
[----:B------:R-:W-:Y:S01]  /*2fc0*/  UMOV UR13, UR9 ;  /* 0x00000009000d7c82 */ /* 0x000fe20008000000 */
[----:B------:R-:W-:Y:S01]  /*2fd0*/  UMOV UR12, UR4 ;  /* 0x00000004000c7c82 */ /* 0x000fe20008000000 */
[----:B------:R-:W-:-:S08]  /*2fe0*/  UMOV UR17, UR14 ;  /* 0x0000000e00117c82 */ /* 0x000fd00008000000 */
.L_x_57:
[----:B------:R-:W-:Y:S02]  /*2ff0*/  UIADD3 UR13, UPT, UPT, UR13, 0x1, URZ ;  /* 0x000000010d0d7890 */ /* 0x000fe4000fffe0ff */
[----:B--2---:R-:W-:Y:S02]  /*3000*/  ULEA UR6, UR17, UR5, 0x3 ;  /* 0x0000000511067291 */ /* 0x004fe4000f8e18ff */
[----:B------:R-:W-:Y:S01]  /*3010*/  UISETP.NE.AND UP0, UPT, UR13, URZ, UPT ;  /* 0x000000ff0d00728c */ /* 0x000fe2000bf05270 */
[----:B---3--:R-:W-:Y:S10]  /*3020*/  @P2 BRA `(.L_x_55) ;  /* 0x00000000000c2947 */ /* 0x008ff40003800000 */
[----:B-1----:R-:W-:Y:S04]  /*3030*/  SHF.L.U32 R3, R8, 0x1f, RZ ;  /* 0x0000001f08037819 */ /* 0x002fe800000006ff */
[----:B------:R-:W1:Y:S02]  /*3040*/  SYNCS.PHASECHK.TRANS64.TRYWAIT P0, [UR6], R3 ;  /* 0x00000003ff0075a7 */ /* 0x000e640008001106 */
[----:B-1----:R-:W-:Y:S05]  /*3050*/  @!P0 BRA `(.L_x_56) ;  /* 0x000000a400888947 */ /* 0x002fea0003800000 */
.L_x_55:
[----:B------:R-:W-:Y:S01]  /*3060*/  UISETP.NE.AND UP1, UPT, UR12, 0x1, UPT ;  /* 0x000000010c00788c */ /* 0x000fe2000bf25270 */
[----:B------:R-:W-:Y:S01]  /*3070*/  PLOP3.LUT P2, PT, PT, PT, PT, 0x80, 0x8 ;  /* 0x000000000008781c */ /* 0x000fe20003f4f070 */
[----:B------:R-:W-:Y:S02]  /*3080*/  UIADD3 UR14, UPT, UPT, UR17, 0x1, URZ ;  /* 0x00000001110e7890 */ /* 0x000fe4000fffe0ff */
[----:B------:R-:W-:Y:S02]  /*3090*/  ULEA UR28, UR17, UR11, 0xb ;  /* 0x0000000b111c7291 */ /* 0x000fe4000f8e58ff */
[----:B------:R-:W-:Y:S01]  /*30a0*/  UISETP.NE.AND UP2, UPT, UR14, 0x3, UPT ;  /* 0x000000030e00788c */ /* 0x000fe2000bf45270 */
[----:B------:R-:W-:Y:S01]  /*30b0*/  PLOP3.LUT P0, PT, PT, PT, UP1, 0x80, 0x8 ;  /* 0x000000000008781c */ /* 0x000fe20003f0f018 */
[----:B------:R-:W-:Y:S02]  /*30c0*/  UIADD3 UR40, UPT, UPT, UR28, 0x2, URZ ;  /* 0x000000021c287890 */ /* 0x000fe4000fffe0ff */
[----:B------:R-:W-:Y:S02]  /*30d0*/  USEL UR27, URZ, 0x1, UP2 ;  /* 0x00000001ff1b7887 */ /* 0x000fe40009000000 */
[----:B------:R-:W-:Y:S02]  /*30e0*/  USEL UR14, UR14, URZ, UP2 ;  /* 0x000000ff0e0e7287 */ /* 0x000fe40009000000 */
[----:B------:R-:W-:Y:S02]  /*30f0*/  UIADD3 UR36, UPT, UPT, UR28, 0x4, URZ ;  /* 0x000000041c247890 */ /* 0x000fe4000fffe0ff */
[----:B------:R-:W-:Y:S01]  /*3100*/  @UP1 ULEA UR26, UR14, UR5, 0x3 ;  /* 0x000000050e1a1291 */ /* 0x000fe2000f8e18ff */
[----:B------:R-:W-:Y:S01]  /*3110*/  LOP3.LUT R8, R8, UR27, RZ, 0x3c, !PT ;  /* 0x0000001b08087c12 */ /* 0x000fe2000f8e3cff */
[----:B------:R-:W-:Y:S02]  /*3120*/  UIADD3 UR32, UPT, UPT, UR28, 0x6, URZ ;  /* 0x000000061c207890 */ /* 0x000fe4000fffe0ff */
[----:B------:R-:W-:Y:S01]  /*3130*/  UIADD3 UR6, UPT, UPT, UR6, 0x18, URZ ;  /* 0x0000001806067890 */ /* 0x000fe2000fffe0ff */
[----:B-1----:R-:W-:Y:S01]  /*3140*/  @P0 SHF.L.U32 R0, R8, 0x1f, RZ ;  /* 0x0000001f08000819 */ /* 0x002fe200000006ff */
[----:B------:R-:W-:Y:S01]  /*3150*/  UIADD3 UR12, UPT, UPT, UR12, -0x1, URZ ;  /* 0xffffffff0c0c7890 */ /* 0x000fe2000fffe0ff */
[----:B------:R-:W-:Y:S02]  /*3160*/  UMOV UR29, 0x40004040 ;  /* 0x40004040001d7882 */ /* 0x000fe40000000000 */
[----:B------:R2:W3:Y:S01]  /*3170*/  @P0 SYNCS.PHASECHK.TRANS64.TRYWAIT P2, [UR26], R0 ;  /* 0x00000000ff0005a7 */ /* 0x0004e2000804111a */
[----:B------:R-:W-:Y:S01]  /*3180*/  ULEA UR26, UR17, UR10, 0xa ;  /* 0x0000000a111a7291 */ /* 0x000fe2000f8e50ff */
[----:B------:R-:W-:Y:S01]  /*3190*/  UMOV UR27, 0x40004040 ;  /* 0x40004040001b7882 */ /* 0x000fe20000000000 */
[----:B------:R-:W-:Y:S02]  /*31a0*/  UMOV UR41, 0x40004040 ;  /* 0x4000404000297882 */ /* 0x000fe40000000000 */
[----:B------:R-:W-:Y:S02]  /*31b0*/  UIADD3 UR38, UPT, UPT, UR26, 0x2, URZ ;  /* 0x000000021a267890 */ /* 0x000fe4000fffe0ff */
[----:B------:R-:W-:Y:S02]  /*31c0*/  UIADD3 UR34, UPT, UPT, UR26, 0x4, URZ ;  /* 0x000000041a227890 */ /* 0x000fe4000fffe0ff */
[----:B------:R-:W-:Y:S01]  /*31d0*/  UIADD3 UR30, UPT, UPT, UR26, 0x6, URZ ;  /* 0x000000061a1e7890 */ /* 0x000fe2000fffe0ff */
[----:B------:R2:W-:Y:S01]  /*31e0*/  UTCHMMA gdesc[UR26], gdesc[UR28], tmem[UR8], tmem[UR24], idesc[UR25], UP4 ;  /* 0x00ff181c1a0075ea */ /* 0x0005e2000a000008 */
[----:B------:R-:W-:Y:S01]  /*31f0*/  UPLOP3.LUT UP4, UPT, UPT, UPT, UPT, 0x80, 0x8 ;  /* 0x000000000008789c */ /* 0x000fe20003f8f070 */
[----:B------:R-:W-:Y:S01]  /*3200*/  UMOV UR39, 0x40004040 ;  /* 0x4000404000277882 */ /* 0x000fe20000000000 */
[----:B------:R-:W-:Y:S01]  /*3210*/  UMOV UR37, 0x40004040 ;  /* 0x4000404000257882 */ /* 0x000fe20000000000 */
[----:B------:R2:W-:Y:S01]  /*3220*/  UTCHMMA gdesc[UR38], gdesc[UR40], tmem[UR8], tmem[UR22], idesc[UR23], UPT ;  /* 0x00ff1628260075ea */ /* 0x0005e2000b800008 */
[----:B------:R-:W-:Y:S01]  /*3230*/  UMOV UR35, 0x40004040 ;  /* 0x4000404000237882 */ /* 0x000fe20000000000 */
[----:B------:R-:W-:Y:S01]  /*3240*/  UMOV UR33, 0x40004040 ;  /* 0x4000404000217882 */ /* 0x000fe20000000000 */
[----:B------:R-:W-:Y:S01]  /*3250*/  UMOV UR31, 0x40004040 ;  /* 0x40004040001f7882 */ /* 0x000fe20000000000 */
[----:B------:R2:W-:Y:S01]  /*3260*/  UTCHMMA gdesc[UR34], gdesc[UR36], tmem[UR8], tmem[UR20], idesc[UR21], UPT ;  /* 0x00ff1424220075ea */ /* 0x0005e2000b800008 */
[----:B------:R2:W-:Y:S01]  /*3270*/  UTCHMMA gdesc[UR30], gdesc[UR32], tmem[UR8], tmem[UR18], idesc[UR19], UPT ;  /* 0x00ff12201e0075ea */ /* 0x0005e2000b800008 */
[----:B------:R2:W-:Y:S01]  /*3280*/  UTCBAR [UR6], URZ ;  /* 0x000000ff060073e9 */ /* 0x0005e200080000ff */
[----:B------:R-:W-:Y:S01]  /*3290*/  UMOV UR17, UR14 ;  /* 0x0000000e00117c82 */ /* 0x000fe20008000000 */
[----:B------:R-:W-:Y:S05]  /*32a0*/  BRA.U UP0, `(.L_x_57) ;  /* 0xfffffffd00507547 */ /* 0x000fea000b83ffff */
.L_x_54:
[----:B------:R-:W-:Y:S01]  /*32b0*/  UIADD3 UR15, UPT, UPT, UR15, 0x1, URZ ;  /* 0x000000010f0f7890 */ /* 0x000fe2000fffe0ff */
[C---:B------:R-:W-:Y:S01]  /*32c0*/  ISETP.NE.AND P0, PT, R10.reuse, 0x2, PT ;  /* 0x000000020a00780c */ /* 0x040fe20003f05270 */
[----:B------:R-:W-:Y:S02]  /*32d0*/  UIADD3 UR7, UPT, UPT, UR7, 0xa0, URZ ;  /* 0x000000a007077890 */ /* 0x000fe4000fffe0ff */
[----:B------:R-:W-:Y:S01]  /*32e0*/  UISETP.NE.AND UP0, UPT, UR15, 0x2, UPT ;  /* 0x000000020f00788c */ /* 0x000fe2000bf05270 */
[----:B-12---:R-:W-:Y:S02]  /*32f0*/  SEL R0, RZ, 0x1, P0 ;  /* 0x00000001ff007807 */ /* 0x006fe40000000000 */
[----:B------:R-:W-:Y:S01]  /*3300*/  SEL R10, R10, RZ, P0 ;  /* 0x000000ff0a0a7207 */ /* 0x000fe20000000000 */
[----:B------:R-:W-:Y:S01]  /*3310*/  USEL UR6, URZ, 0x1, UP0 ;  /* 0x00000001ff067887 */ /* 0x000fe20008000000 */
[----:B------:R-:W-:Y:S01]  /*3320*/  LOP3.LUT R9, R9, R0, RZ, 0x3c, !PT ;  /* 0x0000000009097212 */ /* 0x000fe200078e3cff */
[----:B------:R-:W-:Y:S01]  /*3330*/  USEL UR15, UR15, URZ, UP0 ;  /* 0x000000ff0f0f7287 */ /* 0x000fe20008000000 */
[----:B------:R1:W-:Y:S03]  /*3340*/  UTCBAR [UR7], URZ ;  /* 0x000000ff070073e9 */ /* 0x0003e600080000ff */
[----:B------:R-:W-:Y:S01]  /*3350*/  LOP3.LUT R11, R11, UR6, RZ, 0x3c, !PT ;  /* 0x000000060b0b7c12 */ /* 0x000fe2000f8e3cff */
[----:B------:R-:W-:Y:S07]  /*3360*/  @P1 BRA `(.L_x_58) ;  /* 0xfffffff800a01947 */ /* 0x000fee000383ffff */
[----:B------:R-:W2:Y:S01]  /*3370*/  S2UR UR4, SR_CgaCtaId ;  /* 0x00000000000479c3 */ /* 0x000ea20000008800 */
[----:B------:R-:W-:Y:S01]  /*3380*/  ELECT P0, URZ, PT ;  /* 0x0000000000ff782f */ /* 0x000fe20003800000 */
[----:B------:R-:W-:Y:S01]  /*3390*/  IMAD.MOV.U32 R0, RZ, RZ, 0x1 ;  /* 0x00000001ff007424 */ /* 0x000fe200078e00ff */
[----:B------:R-:W-:Y:S01]  /*33a0*/  UIADD3 UR5, UPT, UPT, UR5, 0xb0, URZ ;  /* 0x000000b005057890 */ /* 0x000fe2000fffe0ff */
[----:B------:R-:W-:Y:S01]  /*33b0*/  SHF.L.U32 R3, R11, 0x1f, RZ ;  /* 0x0000001f0b037819 */ /* 0x000fe200000006ff */
[----:B------:R-:W-:-:S03]  /*33c0*/  UMOV UR6, 0x40 ;  /* 0x0000004000067882 */ /* 0x000fc60000000000 */
[----:B------:R-:W-:Y:S01]  /*33d0*/  UVIRTCOUNT.DEALLOC.SMPOOL 0x80 ;  /* 0x000000800000784c */ /* 0x000fe20000000000 */
[----:B--2---:R-:W-:Y:S02]  /*33e0*/  ULEA UR4, UR4, UR6, 0x18 ;  /* 0x0000000604047291 */ /* 0x004fe4000f8ec0ff */
[----:B------:R-:W-:-:S07]  /*33f0*/  ULEA UR6, UR15, UR5, 0x3 ;  /* 0x000000050f067291 */ /* 0x000fce000f8e18ff */
[----:B------:R2:W-:Y:S02]  /*3400*/  @P0 STS.U8 [UR4+0x1c], R0 ;  /* 0x00001c00ff000988 */ /* 0x0005e40008000004 */
[----:B------:R-:W4:Y:S02]  /*3410*/  SYNCS.PHASECHK.TRANS64.TRYWAIT P0, [UR6], R3 ;  /* 0x00000003ff0075a7 */ /* 0x000f240008001106 */
[----:B--2-4-:R-:W-:Y:S05]  /*3420*/  @!P0 BRA `(.L_x_59) ;  /* 0x000000a000ac8947 */ /* 0x014fea0003800000 */
.L_x_322:
[----:B-1----:R-:W-:-:S04]  /*3430*/  UIADD3 UR7, UPT, UPT, UR15, 0x1, URZ ;  /* 0x000000010f077890 */ /* 0x002fc8000fffe0ff */
[----:B------:R-:W-:-:S04]  /*3440*/  UISETP.NE.AND UP0, UPT, UR7, 0x2, UPT ;  /* 0x000000020700788c */ /* 0x000fc8000bf05270 */
[----:B------:R-:W-:Y:S02]  /*3450*/  USEL UR6, URZ, 0x1, UP0 ;  /* 0x00000001ff067887 */ /* 0x000fe40008000000 */
[----:B------:R-:W-:-:S04]  /*3460*/  USEL UR7, UR7, URZ, UP0 ;  /* 0x000000ff07077287 */ /* 0x000fc80008000000 */
[----:B------:R-:W-:Y:S01]  /*3470*/  ULEA UR7, UR7, UR5, 0x3 ;  /* 0x0000000507077291 */ /* 0x000fe2000f8e18ff */
[----:B--2---:R-:W-:-:S04]  /*3480*/  LOP3.LUT R3, R11, UR6, RZ, 0x3c, !PT ;  /* 0x000000060b037c12 */ /* 0x004fc8000f8e3cff */
[----:B------:R-:W-:-:S04]  /*3490*/  SHF.L.U32 R3, R3, 0x1f, RZ ;  /* 0x0000001f03037819 */ /* 0x000fc800000006ff */
[----:B------:R-:W1:Y:S02]  /*34a0*/  SYNCS.PHASECHK.TRANS64.TRYWAIT P0, [UR7], R3 ;  /* 0x00000003ff0075a7 */ /* 0x000e640008001107 */
[----:B-1----:R-:W-:Y:S05]  /*34b0*/  @!P0 BRA `(.L_x_60) ;  /* 0x000000a000a08947 */ /* 0x002fea0003800000 */
.L_x_324:
[----:B------:R-:W-:Y:S01]  /*34c0*/  NOP ;  /* 0x0000000000007918 */ /* 0x000fe20000000000 */
[----:B-1----:R-:W1:Y:S01]  /*34d0*/  LDS R0, [UR4+0x14] ;  /* 0x00001404ff007984 */ /* 0x002e620008000800 */
[----:B------:R-:W-:Y:S01]  /*34e0*/  ULOP3.LUT UR6, UR16, 0xffff, URZ, 0xc0, !UPT ;  /* 0x0000ffff10067892 */ /* 0x000fe2000f8ec0ff */
[----:B------:R-:W-:Y:S01]  /*34f0*/  UMOV UR8, 0xffff ;  /* 0x0000ffff00087882 */ /* 0x000fe20000000000 */
[----:B------:R-:W-:Y:S02]  /*3500*/  UMOV UR5, 0x1 ;  /* 0x0000000100057882 */ /* 0x000fe40000000000 */
[----:B------:R-:W-:-:S04]  /*3510*/  USHF.R.U32.HI UR6, URZ, 0x5, UR6 ;  /* 0x00000005ff067899 */ /* 0x000fc80008011606 */
[----:B------:R-:W-:Y:S02]  /*3520*/  USHF.L.U32 UR8, UR8, UR6, URZ ;  /* 0x0000000608087299 */ /* 0x000fe400080006ff */
[----:B------:R-:W-:-:S04]  /*3530*/  USHF.L.U32 UR5, UR5, UR6, URZ ;  /* 0x0000000605057299 */ /* 0x000fc800080006ff */
[----:B-1----:R-:W-:-:S04]  /*3540*/  LOP3.LUT R0, R0, UR8, RZ, 0xc0, !PT ;  /* 0x0000000800007c12 */ /* 0x002fc8000f8ec0ff */
[----:B------:R-:W-:-:S13]  /*3550*/  ISETP.NE.AND P0, PT, R0, UR8, PT ;  /* 0x0000000800007c0c */ /* 0x000fda000bf05270 */
[----:B------:R-:W-:Y:S05]  /*3560*/  @P0 BRA `(.L_x_61) ;  /* 0x0000000000580947 */ /* 0x000fea0003800000 */
[----:B------:R-:W1:Y:S02]  /*3570*/  LDS R0, [UR4+0x18] ;  /* 0x00001804ff007984 */ /* 0x000e640008000800 */
[----:B-1----:R-:W-:-:S04]  /*3580*/  LOP3.LUT R0, R0, UR5, RZ, 0xc0, !PT ;  /* 0x0000000500007c12 */ /* 0x002fc8000f8ec0ff */
[----:B------:R-:W-:-:S13]  /*3590*/  ISETP.NE.AND P0, PT, R0, UR5, PT ;  /* 0x0000000500007c0c */ /* 0x000fda000bf05270 */
[----:B------:R-:W-:Y:S05]  /*35a0*/  @P0 BRA `(.L_x_62) ;  /* 0x00000000003c0947 */ /* 0x000fea0003800000 */
[----:B------:R-:W1:Y:S01]  /*35b0*/  S2R R2, SR_LANEID ;  /* 0x0000000000027919 */ /* 0x000e620000000000 */
[----:B------:R-:W-:Y:S01]  /*35c0*/  ULOP3.LUT UR8, URZ, UR8, URZ, 0x33, !UPT ;  /* 0x00000008ff087292 */ /* 0x000fe2000f8e33ff */
[----:B------:R-:W-:Y:S01]  /*35d0*/  LOP3.LUT R4, RZ, UR5, RZ, 0x33, !PT ;  /* 0x00000005ff047c12 */ /* 0x000fe2000f8e33ff */
[----:B------:R-:W-:Y:S02]  /*35e0*/  VOTEU.ANY UR7, UPT, PT ;  /* 0x0000000000077886 */ /* 0x000fe400038e0100 */
[----:B------:R-:W-:Y:S01]  /*35f0*/  UFLO.U32 UR7, UR7 ;  /* 0x00000007000772bd */ /* 0x000fe200080e0000 */
[----:B------:R-:W2:Y:S01]  /*3600*/  REDUX UR5, R4 ;  /* 0x00000000040573c4 */ /* 0x000ea20000000000 */
[----:B------:R-:W-:-:S06]  /*3610*/  IMAD.U32 R0, RZ, RZ, UR8 ;  /* 0x00000008ff007e24 */ /* 0x000fcc000f8e00ff */
[----:B------:R4:W-:Y:S01]  /*3620*/  UTCATOMSWS.AND URZ, UR8 ;  /* 0x0000000800ff79e3 */ /* 0x0009e20008000000 */
[----:B------:R-:W3:Y:S01]  /*3630*/  REDUX UR6, R0 ;  /* 0x00000000000673c4 */ /* 0x000ee20000000000 */
[----:B-1----:R-:W-:Y:S01]  /*3640*/  ISETP.EQ.U32.AND P0, PT, R2, UR7, PT ;  /* 0x0000000702007c0c */ /* 0x002fe2000bf02070 */
[----:B--2---:R-:W-:Y:S01]  /*3650*/  IMAD.U32 R2, RZ, RZ, UR5 ;  /* 0x00000005ff027e24 */ /* 0x004fe2000f8e00ff */
[----:B---3--:R-:W-:-:S11]  /*3660*/  MOV R3, UR6 ;  /* 0x0000000600037c02 */ /* 0x008fd60008000f00 */
[----:B------:R4:W-:Y:S04]  /*3670*/  @P0 ATOMS.AND RZ, [UR4+0x14], R3 ;  /* 0x00001403ffff098c */ /* 0x0009e8000a800004 */
[----:B------:R4:W-:Y:S01]  /*3680*/  @P0 ATOMS.AND RZ, [UR4+0x18], R2 ;  /* 0x00001802ffff098c */ /* 0x0009e2000a800004 */
[----:B------:R-:W-:Y:S05]  /*3690*/  BRA `(.L_x_63) ;  /* 0x0000000000147947 */ /* 0x000fea0003800000 */
.L_x_62:
[----:B------:R-:W-:Y:S02]  /*36a0*/  MOV R2, 0x36c0 ;  /* 0x000036c000027802 */ /* 0x000fe40000000f00 */
[----:B---3-5:R-:W-:Y:S05]  /*36b0*/  CALL.REL.NOINC `($__internal_0_$__cuda_sm10x_tcgen05_guardrail_trap_col_being_dealloced_not_returned_by_alloc) ;  /* 0x000000a400487944 */ /* 0x028fea0003c00000 */
[----:B------:R-:W-:Y:S05]  /*36c0*/  BRA `(.L_x_63) ;  /* 0x0000000000087947 */ /* 0x000fea0003800000 */
.L_x_61:
[----:B------:R-:W-:Y:S02]  /*36d0*/  MOV R2, 0x36f0 ;  /* 0x000036f000027802 */ /* 0x000fe40000000f00 */
[----:B---3-5:R-:W-:Y:S05]  /*36e0*/  CALL.REL.NOINC `($__internal_2_$__cuda_sm10x_tcgen05_guardrail_trap_unallocated_columns_being_dealloced) ;  /* 0x000000a400547944 */ /* 0x028fea0003c00000 */
.L_x_63:
[----:B------:R-:W-:Y:S01]  /*36f0*/  NOP ;  /* 0x0000000000007918 */ /* 0x000fe20000000000 */
[----:B----4-:R-:W-:Y:S05]  /*3700*/  EXIT ;  /* 0x000000000000794d */ /* 0x010fea0003800000 */
.L_x_47:
[----:B------:R-:W-:-:S09]  /*3710*/  UISETP.NE.OR UP3, UPT, UR8, 0x3, UP3 ;  /* 0x000000030800788c */ /* 0x000fd20009f65670 */
[----:B------:R-:W-:Y:S05]  /*3720*/  BRA.U UP3, `(.L_x_64) ;  /* 0x0000001103147547 */ /* 0x000fea000b800000 */
[----:B------:R-:W1:Y:S01]  /*3730*/  LDC R0, c[0x0][0xb30] ;  /* 0x0002cc00ff007b82 */ /* 0x000e620000000800 */
[----:B------:R-:W2:Y:S01]  /*3740*/  LDCU.64 UR8, c[0x0][0x888] ;  /* 0x00011100ff0877ac */ /* 0x000ea20008000a00 */
[----:B------:R-:W-:Y:S02]  /*3750*/  HFMA2 R29, -RZ, RZ, 0, 0 ;  /* 0x00000000ff1d7431 */ /* 0x000fe400000001ff */
[----:B------:R-:W-:Y:S01]  /*3760*/  IMAD.MOV.U32 R31, RZ, RZ, 0x1 ;  /* 0x00000001ff1f7424 */ /* 0x000fe200078e00ff */
[----:B------:R-:W-:Y:S01]  /*3770*/  MOV R27, 0x4000 ;  /* 0x00004000001b7802 */ /* 0x000fe20000000f00 */
[----:B------:R-:W4:Y:S01]  /*3780*/  LDCU.64 UR4, c[0x0][0x890] ;  /* 0x00011200ff0477ac */ /* 0x000f220008000a00 */
[----:B------:R-:W-:Y:S01]  /*3790*/  IMAD.MOV.U32 R30, RZ, RZ, RZ ;  /* 0x000000ffff1e7224 */ /* 0x000fe200078e00ff */
[----:B------:R-:W3:Y:S01]  /*37a0*/  LDC R25, c[0x0][0x370] ;  /* 0x0000dc00ff197b82 */ /* 0x000ee20000000800 */
[----:B------:R-:W-:Y:S01]  /*37b0*/  UMOV UR7, 0x400 ;  /* 0x0000040000077882 */ /* 0x000fe20000000000 */
[----:B------:R-:W-:-:S02]  /*37c0*/  UPLOP3.LUT UP0, UPT, UPT, UPT, UPT, 0x40, 0x4 ;  /* 0x000000000004789c */ /* 0x000fc40003f0e870 */
[----:B------:R-:W-:-:S04]  /*37d0*/  ULEA UR7, UR37, UR7, 0x18 ;  /* 0x0000000725077291 */ /* 0x000fc8000f8ec0ff */
[----:B------:R-:W3:Y:S01]  /*37e0*/  LDC R2, c[0x0][0xb0c] ;  /* 0x0002c300ff027b82 */ /* 0x000ee20000000800 */
[----:B------:R-:W-:Y:S02]  /*37f0*/  UIADD3 UR13, UPT, UPT, UR7, 0x48, URZ ;  /* 0x00000048070d7890 */ /* 0x000fe4000fffe0ff */
[----:B--2---:R-:W-:Y:S02]  /*3800*/  UISETP.NE.U32.AND UP2, UPT, UR8, URZ, UPT ;  /* 0x000000ff0800728c */ /* 0x004fe4000bf45070 */
[----:B------:R-:W-:Y:S02]  /*3810*/  UIADD3 UR33, UPT, UPT, UR7, 0x30, URZ ;  /* 0x0000003007217890 */ /* 0x000fe4000fffe0ff */
[----:B----4-:R-:W-:Y:S01]  /*3820*/  UISETP.NE.U32.AND UP3, UPT, UR4, URZ, UPT ;  /* 0x000000ff0400728c */ /* 0x010fe2000bf65070 */
[----:B------:R-:W2:Y:S01]  /*3830*/  LDC R24, c[0x0][0xb20] ;  /* 0x0002c800ff187b82 */ /* 0x000ea20000000800 */
[----:B-1----:R-:W-:Y:S01]  /*3840*/  ISETP.NE.AND P1, PT, R0, 0x1, PT ;  /* 0x000000010000780c */ /* 0x002fe20003f25270 */
[----:B------:R-:W-:-:S02]  /*3850*/  UISETP.NE.AND.EX UP2, UPT, UR9, URZ, UPT, UP2 ;  /* 0x000000ff0900728c */ /* 0x000fc4000bf45320 */
[----:B------:R-:W-:Y:S02]  /*3860*/  UIADD3 UR25, UPT, UPT, UR7, 0x38, URZ ;  /* 0x0000003807197890 */ /* 0x000fe4000fffe0ff */
[----:B------:R-:W-:Y:S02]  /*3870*/  UIADD3 UR17, UPT, UPT, UR7, 0x40, URZ ;  /* 0x0000004007117890 */ /* 0x000fe4000fffe0ff */
[----:B------:R-:W1:Y:S01]  /*3880*/  LDC.64 R32, c[0x0][0x348] ;  /* 0x0000d200ff207b82 */ /* 0x000e620000000a00 */
[----:B------:R-:W-:Y:S02]  /*3890*/  UPRMT UR13, UR37, 0x654, UR13 ;  /* 0x00000654250d7896 */ /* 0x000fe4000800000d */
[----:B------:R-:W-:-:S05]  /*38a0*/  UISETP.NE.AND.EX UP3, UPT, UR5, URZ, UPT, UP3 ;  /* 0x000000ff0500728c */ /* 0x000fca000bf65330 */
[----:B------:R-:W4:Y:S08]  /*38b0*/  LDC.64 R16, c[0x0][0xb10] ;  /* 0x0002c400ff107b82 */ /* 0x000f300000000a00 */
[----:B------:R-:W1:Y:S08]  /*38c0*/  LDC.64 R6, c[0x0][0xb18] ;  /* 0x0002c600ff067b82 */ /* 0x000e700000000a00 */
[----:B------:R-:W1:Y:S08]  /*38d0*/  LDC.64 R4, c[0x0][0xb28] ;  /* 0x0002ca00ff047b82 */ /* 0x000e700000000a00 */
[----:B--23--:R-:W1:Y:S02]  /*38e0*/  LDC R26, c[0x0][0x374] ;  /* 0x0000dd00ff1a7b82 */ /* 0x00ce640000000800 */
.L_x_75:
[C---:B------:R-:W-:Y:S02]  /*38f0*/  LEA R0, R30.reuse, UR7, 0x3 ;  /* 0x000000071e007c11 */ /* 0x040fe4000f8e18ff */
[----:B------:R-:W-:Y:S02]  /*3900*/  SHF.L.U32 R3, R29, 0x1f, RZ ;  /* 0x0000001f1d037819 */ /* 0x000fe400000006ff */
[----:B------:R-:W-:Y:S02]  /*3910*/  LEA R20, R30, UR7, 0x4 ;  /* 0x000000071e147c11 */ /* 0x000fe4000f8e20ff */
[----:B--2---:R-:W2:Y:S02]  /*3920*/  SYNCS.PHASECHK.TRANS64.TRYWAIT P0, [R0+URZ+0x80], R3 ;  /* 0x00008003000075a7 */ /* 0x004ea400080011ff */
[----:B--2---:R-:W-:Y:S05]  /*3930*/  @!P0 BRA `(.L_x_65) ;  /* 0x0000009c00988947 */ /* 0x004fea0003800000 */
.L_x_325:
[----:B------:R-:W-:Y:S01]  /*3940*/  ISETP.GE.AND P0, PT, R68, 0x1, PT ;  /* 0x000000014400780c */ /* 0x000fe20003f06270 */
[----:B------:R-:W3:Y:S01]  /*3950*/  LDS.128 R20, [R20+0xf0] ;  /* 0x0000f00014147984 */ /* 0x000ee20000000c00 */
[----:B--2---:R-:W-:Y:S01]  /*3960*/  VIADD R0, R0, 0x90 ;  /* 0x0000009000007836 */ /* 0x004fe20000000000 */
[----:B------:R-:W-:Y:S01]  /*3970*/  @!PT LDS RZ, [RZ] ;  /* 0x00000000fffff984 */ /* 0x000fe20000000800 */
[----:B------:R-:W-:Y:S01]  /*3980*/  @!PT LDS RZ, [RZ] ;  /* 0x00000000fffff984 */ /* 0x000fe20000000800 */
[----:B------:R-:W-:Y:S01]  /*3990*/  @!PT LDS RZ, [RZ] ;  /* 0x00000000fffff984 */ /* 0x000fe20000000800 */
[----:B------:R-:W-:Y:S01]  /*39a0*/  @!PT LDS RZ, [RZ] ;  /* 0x00000000fffff984 */ /* 0x000fe20000000800 */
[----:B------:R2:W-:Y:S06]  /*39b0*/  MEMBAR.ALL.CTA ;  /* 0x0000000000007992 */ /* 0x0005ec0000008000 */
[----:B--2---:R-:W2:Y:S01]  /*39c0*/  FENCE.VIEW.ASYNC.S ;  /* 0x00000000000073c6 */ /* 0x004ea20000000000 */
[----:B------:R-:W-:Y:S04]  /*39d0*/  PRMT R0, RZ, 0x654, R0 ;  /* 0x00000654ff007816 */ /* 0x000fe80000000000 */
[----:B--2---:R2:W-:Y:S01]  /*39e0*/  SYNCS.ARRIVE.TRANS64.RED.A1T0 RZ, [R0+URZ], RZ ;  /* 0x000000ff00ff79a7 */ /* 0x0045e200081004ff */
[----:B---3--:R-:W-:Y:S11]  /*39f0*/  LOP3.LUT P3, RZ, R22, 0x1, RZ, 0xc0, !PT ;  /* 0x0000000116ff7812 */ /* 0x008ff6000786c0ff */
[----:B------:R-:W-:Y:S02]  /*3a00*/  @!UPT UIADD3 URZ, UPT, UPT, URZ, URZ, URZ ;  /* 0x000000fffffff290 */ /* 0x000fe4000fffe0ff */
[----:B------:R-:W-:Y:S02]  /*3a10*/  @P3 MOV R13, R20 ;  /* 0x00000014000d3202 */ /* 0x000fe40000000f00 */
[----:B------:R-:W-:Y:S01]  /*3a20*/  @P3 LOP3.LUT R8, R21, 0xffff, RZ, 0xc0, !PT ;  /* 0x0000ffff15083812 */ /* 0x000fe200078ec0ff */
[----:B--2---:R-:W-:Y:S06]  /*3a30*/  @!P0 BRA `(.L_x_66) ;  /* 0x0000000000a48947 */ /* 0x004fec0003800000 */
[----:B-1----:R-:W-:Y:S01]  /*3a40*/  IMAD.HI.U32 R35, R26, R7, RZ ;  /* 0x000000071a237227 */ /* 0x002fe200078e00ff */
[----:B------:R-:W-:Y:S02]  /*3a50*/  ISETP.NE.AND P0, PT, R6, 0x1, PT ;  /* 0x000000010600780c */ /* 0x000fe40003f05270 */
[----:B------:R-:W-:Y:S01]  /*3a60*/  ISETP.NE.AND P2, PT, R68, 0x1, PT ;  /* 0x000000014400780c */ /* 0x000fe20003f45270 */
[----:B----4-:R-:W-:Y:S01]  /*3a70*/  IMAD.HI.U32 R34, R25, R16, RZ ;  /* 0x0000001019227227 */ /* 0x010fe200078e00ff */
[----:B------:R-:W-:Y:S02]  /*3a80*/  SHF.R.U32.HI R35, RZ, R24, R35 ;  /* 0x00000018ff237219 */ /* 0x000fe40000011623 */
[----:B------:R-:W-:Y:S01]  /*3a90*/  ISETP.NE.AND P4, PT, R2, 0x1, PT ;  /* 0x000000010200780c */ /* 0x000fe20003f85270 */
[----:B------:R-:W-:Y:S01]  /*3aa0*/  IMAD.HI.U32 R36, R13, R16, RZ ;  /* 0x000000100d247227 */ /* 0x000fe200078e00ff */
[----:B------:R-:W-:Y:S02]  /*3ab0*/  SHF.R.U32.HI R34, RZ, R17, R34 ;  /* 0x00000011ff227219 */ /* 0x000fe40000011622 */
[----:B------:R-:W-:Y:S01]  /*3ac0*/  SEL R3, R26, R35, !P0 ;  /* 0x000000231a037207 */ /* 0x000fe20004000000 */
[C---:B------:R-:W-:Y:S01]  /*3ad0*/  IMAD.HI.U32 R35, R8.reuse, R7, RZ ;  /* 0x0000000708237227 */ /* 0x040fe200078e00ff */
[----:B------:R-:W-:Y:S02]  /*3ae0*/  SEL R11, R25, R34, !P4 ;  /* 0x00000022190b7207 */ /* 0x000fe40006000000 */
[----:B------:R-:W-:Y:S01]  /*3af0*/  SHF.R.U32.HI R36, RZ, R17, R36 ;  /* 0x00000011ff247219 */ /* 0x000fe20000011624 */
[----:B------:R-:W-:Y:S01]  /*3b00*/  IMAD.HI.U32 R38, R3, R4, RZ ;  /* 0x0000000403267227 */ /* 0x000fe200078e00ff */
[----:B------:R-:W-:Y:S03]  /*3b10*/  SHF.R.U32.HI R35, RZ, R24, R35 ;  /* 0x00000018ff237219 */ /* 0x000fe60000011623 */
[----:B------:R-:W-:Y:S01]  /*3b20*/  IMAD.HI.U32 R34, R11, R4, RZ ;  /* 0x000000040b227227 */ /* 0x000fe200078e00ff */
[----:B------:R-:W-:Y:S02]  /*3b30*/  @P2 SHF.R.U32.HI R3, RZ, R5, R38 ;  /* 0x00000005ff032219 */ /* 0x000fe40000011626 */
[----:B------:R-:W-:Y:S02]  /*3b40*/  SEL R9, R8, R35, !P0 ;  /* 0x0000002308097207 */ /* 0x000fe40004000000 */
[----:B------:R-:W-:Y:S01]  /*3b50*/  @P2 SHF.R.U32.HI R11, RZ, R5, R34 ;  /* 0x00000005ff0b2219 */ /* 0x000fe20000011622 */
[C---:B------:R-:W-:Y:S01]  /*3b60*/  IMAD R10, R68.reuse, R3, RZ ;  /* 0x00000003440a7224 */ /* 0x040fe200078e02ff */
[----:B------:R-:W-:Y:S01]  /*3b70*/  SEL R3, R13, R36, !P4 ;  /* 0x000000240d037207 */ /* 0x000fe20006000000 */
[C---:B------:R-:W-:Y:S03]  /*3b80*/  IMAD.HI.U32 R14, R9.reuse, R4, RZ ;  /* 0x00000004090e7227 */ /* 0x040fe600078e00ff */
[----:B------:R-:W-:Y:S01]  /*3b90*/  ISETP.GE.AND P0, PT, R9, R10, PT ;  /* 0x0000000a0900720c */ /* 0x000fe20003f06270 */
[C---:B------:R-:W-:Y:S01]  /*3ba0*/  IMAD R12, R68.reuse, R11, RZ ;  /* 0x0000000b440c7224 */ /* 0x040fe200078e02ff */
[-C--:B------:R-:W-:Y:S04]  /*3bb0*/  SHF.R.U32.HI R14, RZ, R5.reuse, R14 ;  /* 0x00000005ff0e7219 */ /* 0x080fe8000001160e */
[----:B------:R-:W-:Y:S02]  /*3bc0*/  ISETP.GE.OR P0, PT, R3, R12, P0 ;  /* 0x0000000c0300720c */ /* 0x000fe40000706670 */
[----:B------:R-:W-:Y:S05]  /*3bd0*/  SEL R15, R9, R14, !P2 ;  /* 0x0000000e090f7207 */ /* 0x000fea0005000000 */
[----:B------:R-:W-:Y:S04]  /*3be0*/  IMAD.MOV R14, RZ, RZ, -R15 ;  /* 0x000000ffff0e7224 */ /* 0x000fe800078e0a0f */
[----:B------:R-:W-:Y:S02]  /*3bf0*/  IMAD R14, R68, R14, R9 ;  /* 0x0000000e440e7224 */ /* 0x000fe400078e0209 */
[C---:B------:R-:W-:Y:S05]  /*3c00*/  @!P0 IMAD.HI.U32 R10, R3.reuse, R4, RZ ;  /* 0x00000004030a8227 */ /* 0x040fea00078e00ff */
[----:B------:R-:W-:Y:S04]  /*3c10*/  @!P0 SHF.R.U32.HI R10, RZ, R5, R10 ;  /* 0x00000005ff0a8219 */ /* 0x000fe8000001160a */
[----:B------:R-:W-:Y:S01]  /*3c20*/  @!P0 SEL R0, R3, R10, !P2 ;  /* 0x0000000a03008207 */ /* 0x000fe20005000000 */
[----:B------:R-:W-:Y:S03]  /*3c30*/  IMAD.MOV R10, RZ, RZ, -R3 ;  /* 0x000000ffff0a7224 */ /* 0x000fe600078e0a03 */
[----:B------:R-:W-:Y:S01]  /*3c40*/  @!P0 IADD3 R15, PT, PT, R15, -R0, RZ ;  /* 0x800000000f0f8210 */ /* 0x000fe20007ffe0ff */
[----:B------:R-:W-:Y:S01]  /*3c50*/  @!P0 IMAD R0, R11, R14, R0 ;  /* 0x0000000e0b008224 */ /* 0x000fe200078e0200 */
[----:B------:R-:W-:Y:S01]  /*3c60*/  IADD3 R11, PT, PT, -R9, RZ, RZ ;  /* 0x000000ff090b7210 */ /* 0x000fe20007ffe1ff */
[----:B------:R-:W-:Y:S02]  /*3c70*/  IMAD R13, R2, R10, R13 ;  /* 0x0000000a020d7224 */ /* 0x000fe400078e020d */
[----:B------:R-:W-:Y:S02]  /*3c80*/  @!P0 IMAD R9, R15, R68, R3 ;  /* 0x000000440f098224 */ /* 0x000fe400078e0203 */
[----:B------:R-:W-:Y:S02]  /*3c90*/  @!P0 IMAD.MOV.U32 R3, RZ, RZ, R0 ;  /* 0x000000ffff038224 */ /* 0x000fe400078e0000 */
[----:B------:R-:W-:Y:S02]  /*3ca0*/  IMAD R8, R6, R11, R8 ;  /* 0x0000000b06087224 */ /* 0x000fe400078e0208 */
[----:B------:R-:W-:Y:S02]  /*3cb0*/  IMAD R13, R3, R2, R13 ;  /* 0x00000002030d7224 */ /* 0x000fe400078e020d */
[----:B------:R-:W-:Y:S02]  /*3cc0*/  IMAD R8, R9, R6, R8 ;  /* 0x0000000609087224 */ /* 0x000fe400078e0208 */
.L_x_66:
[----:B------:R-:W-:Y:S05]  /*3cd0*/  BRA.U UP0, `(.L_x_67) ;  /* 0x0000000100107547 */ /* 0x000fea000b800000 */
[----:B------:R-:W-:Y:S04]  /*3ce0*/  MOV R0, UR6 ;  /* 0x0000000600007c02 */ /* 0x000fe80008000f00 */
[----:B------:R-:W-:Y:S04]  /*3cf0*/  SHF.L.U32 R3, R0, 0x1f, RZ ;  /* 0x0000001f00037819 */ /* 0x000fe800000006ff */
[----:B------:R-:W2:Y:S02]  /*3d00*/  SYNCS.PHASECHK.TRANS64.TRYWAIT P0, [UR7+0x78], R3 ;  /* 0x00007803ff0075a7 */ /* 0x000ea40008001107 */
[----:B--2---:R-:W-:Y:S05]  /*3d10*/  @!P0 BRA `(.L_x_68) ;  /* 0x0000009800b48947 */ /* 0x004fea0003800000 */
.L_x_67:
[----:B------:R-:W-:Y:S02]  /*3d20*/  R2UR UR35, R19 ;  /* 0x00000000132372ca */ /* 0x000fe400000e0000 */
[----:B------:R-:W-:Y:S02]  /*3d30*/  R2UR UR34, R18 ;  /* 0x00000000122272ca */ /* 0x000fe400000e0000 */
[----:B------:R-:W-:Y:S02]  /*3d40*/  ISETP.NE.U32.AND P2, PT, RZ, UR4, PT ;  /* 0x00000004ff007c0c */ /* 0x000fe4000bf45070 */
[----:B------:R-:W-:Y:S02]  /*3d50*/  SHF.L.U32 R12, R31, 0x1f, RZ ;  /* 0x0000001f1f0c7819 */ /* 0x000fe400000006ff */
[----:B------:R-:W-:Y:S05]  /*3d60*/  ISETP.NE.AND.EX P2, PT, RZ, UR5, PT, P2 ;  /* 0x00000005ff007c0c */ /* 0x000fea000bf45320 */
[----:B------:R-:W-:Y:S02]  /*3d70*/  USHF.L.U32 UR35, UR35, 0x7, URZ ;  /* 0x0000000723237899 */ /* 0x000fe400080006ff */
[----:B------:R-:W-:Y:S01]  /*3d80*/  USHF.L.U32 UR34, UR34, 0x8, URZ ;  /* 0x0000000822227899 */ /* 0x000fe200080006ff */
[----:B------:R-:W-:Y:S11]  /*3d90*/  BRA.U !UP3, `(.L_x_69) ;  /* 0x000000010b347547 */ /* 0x000ff6000b800000 */
[----:B------:R-:W-:Y:S01]  /*3da0*/  UPLOP3.LUT UP1, UPT, UPT, UPT, UP2, 0x80, 0x8 ;  /* 0x000000000008789c */ /* 0x000fe20003f2f020 */
[----:B--2---:R-:W-:Y:S02]  /*3db0*/  HFMA2 R0, -RZ, RZ, 0, 5.9604644775390625e-08 ;  /* 0x00000001ff007431 */ /* 0x004fe400000001ff */
[----:B------:R-:W-:Y:S03]  /*3dc0*/  IMAD.MOV.U32 R205, RZ, RZ, 0x1 ;  /* 0x00000001ffcd7424 */ /* 0x000fe600078e00ff */
[----:B------:R-:W-:Y:S05]  /*3dd0*/  PLOP3.LUT P0, PT, PT, PT, UP1, 0x80, 0x8 ;  /* 0x000000000008781c */ /* 0x000fea0003f0f018 */
[----:B------:R-:W2:Y:S01]  /*3de0*/  @UP1 LDCU.64 UR10, c[0x0][0x888] ;  /* 0x00011100ff0a17ac */ /* 0x000ea20008000a00 */
[----:B------:R-:W-:Y:S07]  /*3df0*/  @UP1 UIMAD UR8, UR36, UR4, URZ ;  /* 0x00000004240812a4 */ /* 0x000fee000f8e02ff */
[----:B------:R-:W-:Y:S01]  /*3e00*/  @!P0 PRMT R205, R0, 0x7610, R205 ;  /* 0x0000761000cd8816 */ /* 0x000fe200000000cd */
[----:B--2---:R-:W-:Y:S03]  /*3e10*/  @UP1 UIMAD.WIDE UR10, UR8, 0x4, UR10 ;  /* 0x00000004080a18a5 */ /* 0x004fe6000f8e020a */
[----:B------:R-:W2:Y:S03]  /*3e20*/  @!UP1 LDCU UR8, c[0x0][0x880] ;  /* 0x00011000ff0897ac */ /* 0x000ea60008000800 */
[----:B------:R-:W-:Y:S01]  /*3e30*/  IMAD.U32 R10, RZ, RZ, UR10 ;  /* 0x0000000aff0a7e24 */ /* 0x000fe2000f8e00ff */
[----:B------:R-:W-:Y:S05]  /*3e40*/  MOV R11, UR11 ;  /* 0x0000000b000b7c02 */ /* 0x000fea0008000f00 */
[----:B-----5:R3:W5:Y:S02]  /*3e50*/  @P0 LDG.E R127, desc[UR38][R10.64] ;  /* 0x000000260a7f0981 */ /* 0x020764000c1e1900 */
[----:B--23--:R-:W-:Y:S07]  /*3e60*/  @!P0 IMAD.U32 R127, RZ, RZ, UR8 ;  /* 0x00000008ff7f8e24 */ /* 0x00cfee000f8e00ff */
.L_x_69:
[----:B-----5:R-:W-:Y:S01]  /*3e70*/  @!P2 FSETP.EQ.AND P0, PT, R127, RZ, PT ;  /* 0x000000ff7f00a20b */ /* 0x020fe20003f02000 */
[----:B------:R-:W-:Y:S01]  /*3e80*/  @!UPT UIADD3 URZ, UPT, UPT, URZ, URZ, URZ ;  /* 0x000000fffffff290 */ /* 0x000fe2000fffe0ff */
[----:B------:R-:W-:Y:S11]  /*3e90*/  @!P2 BRA `(.L_x_70) ;  /* 0x000000000014a947 */ /* 0x000ff60003800000 */
[----:B------:R-:W-:Y:S02]  /*3ea0*/  LOP3.LUT P2, RZ, R205, 0xff, RZ, 0xc0, !PT ;  /* 0x000000ffcdff7812 */ /* 0x000fe4000784c0ff */
[----:B------:R-:W-:Y:S04]  /*3eb0*/  PLOP3.LUT P0, PT, PT, PT, UP1, 0x80, 0x8 ;  /* 0x000000000008781c */ /* 0x000fe80003f0f018 */
[----:B------:R-:W-:Y:S07]  /*3ec0*/  PLOP3.LUT P0, PT, P0, PT, PT, 0x8, 0x80 ;  /* 0x000000000080781c */ /* 0x000fee000070e170 */
[----:B------:R-:W-:Y:S11]  /*3ed0*/  @P2 FSETP.EQ.AND P0, PT, R127, RZ, PT ;  /* 0x000000ff7f00220b */ /* 0x000ff60003f02000 */
[----:B------:R-:W-:Y:S02]  /*3ee0*/  @!UPT UIADD3 URZ, UPT, UPT, URZ, URZ, URZ ;  /* 0x000000fffffff290 */ /* 0x000fe4000fffe0ff */
.L_x_70:
[----:B------:R-:W3:Y:S01]  /*3ef0*/  SYNCS.PHASECHK.TRANS64.TRYWAIT P2, [UR7+0x50], R12 ;  /* 0x0000500cff0075a7 */ /* 0x000ee20008041107 */
[----:B------:R-:W-:Y:S04]  /*3f00*/  ELECT P4, URZ, PT ;  /* 0x0000000000ff782f */ /* 0x000fe80003880000 */
[----:B------:R-:W-:Y:S11]  /*3f10*/  PLOP3.LUT P4, PT, P0, P4, PT, 0xf2, 0x2f ;  /* 0x00000000002f781c */ /* 0x000ff60000789e72 */
[----:B------:R-:W-:Y:S02]  /*3f20*/  @!UPT UIADD3 URZ, UPT, UPT, URZ, URZ, URZ ;  /* 0x000000fffffff290 */ /* 0x000fe4000fffe0ff */
[----:B-1----:R-:W-:Y:S05]  /*3f30*/  @!P4 IADD3 R9, P0, PT, R32, 0x580, RZ ;  /* 0x000005802009c810 */ /* 0x002fea0007f1e0ff */
[----:B--2---:R-:W-:Y:S01]  /*3f40*/  @!P4 IMAD.X R0, RZ, RZ, R33, P0 ;  /* 0x000000ffff00c224 */ /* 0x004fe200000e0621 */
[----:B---3--:R-:W-:Y:S07]  /*3f50*/  @!P2 BRA `(.L_x_71) ;  /* 0x00000098003ca947 */ /* 0x008fee0003800000 */
.L_x_328:
[----:B------:R-:W-:Y:S01]  /*3f60*/  @!P4 R2UR UR8, R0 ;  /* 0x000000000008c2ca */ /* 0x000fe200000e0000 */
[----:B------:R-:W-:Y:S01]  /*3f70*/  VOTEU.ALL UP0, P4 ;  /* 0x0000000000ff7886 */ /* 0x000fe20002000000 */
[----:B------:R-:W-:Y:S01]  /*3f80*/  @!P4 R2UR UR9, R9 ;  /* 0x000000000909c2ca */ /* 0x000fe200000e0000 */
[----:B------:R-:W-:Y:S01]  /*3f90*/  @!P4 IMAD.MOV.U32 R0, RZ, RZ, 0x4000 ;  /* 0x00004000ff00c424 */ /* 0x000fe200078e00ff */
[----:B------:R-:W-:Y:S01]  /*3fa0*/  UMOV UR10, 0x0 ;  /* 0x00000000000a7882 */ /* 0x000fe20000000000 */
[----:B------:R-:W-:Y:S01]  /*3fb0*/  UMOV UR11, 0x10000000 ;  /* 0x10000000000b7882 */ /* 0x000fe20000000000 */
[----:B------:R-:W-:Y:S01]  /*3fc0*/  @!UP0 UIADD3 UR32, UPT, UPT, UR7, 0x400, URZ ;  /* 0x0000040007208890 */ /* 0x000fe2000fffe0ff */
[----:B------:R-:W-:Y:S01]  /*3fd0*/  @!P4 IADD3 R9, P0, PT, R32, 0x580, RZ ;  /* 0x000005802009c810 */ /* 0x000fe20007f1e0ff */
[----:B------:R-:W-:Y:S05]  /*3fe0*/  VOTEU.ALL UP0, P4 ;  /* 0x0000000000ff7886 */ /* 0x000fea0002000000 */
[----:B------:R-:W-:Y:S01]  /*3ff0*/  IMAD.U32 R11, RZ, RZ, UR8 ;  /* 0x00000008ff0b7e24 */ /* 0x000fe2000f8e00ff */
[----:B------:R-:W-:Y:S01]  /*4000*/  UPRMT UR8, UR37, 0x654, UR33 ;  /* 0x0000065425087896 */ /* 0x000fe20008000021 */
[----:B------:R-:W-:Y:S03]  /*4010*/  IMAD.U32 R10, RZ, RZ, UR9 ;  /* 0x00000009ff0a7e24 */ /* 0x000fe6000f8e00ff */
[----:B------:R-:W-:Y:S02]  /*4020*/  @!P4 R2UR UR15, R11 ;  /* 0x000000000b0fc2ca */ /* 0x000fe400000e0000 */
[----:B------:R-:W-:Y:S11]  /*4030*/  @!P4 R2UR UR14, R10 ;  /* 0x000000000a0ec2ca */ /* 0x000ff600000e0000 */
[----:B------:R-:W-:Y:S02]  /*4040*/  @!UPT UIADD3 URZ, UPT, UPT, URZ, URZ, URZ ;  /* 0x000000fffffff290 */ /* 0x000fe4000fffe0ff */
[----:B------:R2:W-:Y:S01]  /*4050*/  @!UP0 UTMALDG.3D [UR32], [UR14], desc[UR10] ;  /* 0x00000a200e0085b4 */ /* 0x0005e20008011000 */
[----:B------:R3:W-:Y:S01]  /*4060*/  @!P4 SYNCS.ARRIVE.TRANS64.RED.A0TR RZ, [UR7+0x30], R0 ;  /* 0x00003000ffffc9a7 */ /* 0x0007e20008300407 */
[----:B------:R-:W-:Y:S01]  /*4070*/  SYNCS.ARRIVE.TRANS64.RED.A1T0 RZ, [UR8], RZ ;  /* 0x000000ffffff79a7 */ /* 0x000fe20008100408 */
[----:B---3--:R-:W-:Y:S01]  /*4080*/  @!P4 IMAD.X R0, RZ, RZ, R33, P0 ;  /* 0x000000ffff00c224 */ /* 0x008fe200000e0621 */
[----:B------:R-:W3:Y:S02]  /*4090*/  SYNCS.PHASECHK.TRANS64.TRYWAIT P2, [UR7+0x58], R12 ;  /* 0x0000580cff0075a7 */ /* 0x000ee40008041107 */
[----:B--23--:R-:W-:Y:S05]  /*40a0*/  @!P2 BRA `(.L_x_72) ;  /* 0x000000980000a947 */ /* 0x00cfea0003800000 */
.L_x_330:
        /* <DEDUP_REMOVED lines=8> */
[----:B------:R-:W-:Y:S01]  /*4130*/  @!UP0 UIADD3 UR24, UPT, UPT, UR7, 0x4400, URZ ;  /* 0x0000440007188890 */ /* 0x000fe2000fffe0ff */
[----:B------:R-:W-:Y:S01]  /*4140*/  VOTEU.ALL UP0, P4 ;  /* 0x0000000000ff7886 */ /* 0x000fe20002000000 */
[----:B------:R-:W-:Y:S01]  /*4150*/  UMOV UR27, UR35 ;  /* 0x00000023001b7c82 */ /* 0x000fe20008000000 */
[----:B------:R-:W-:Y:S02]  /*4160*/  UMOV UR28, UR36 ;  /* 0x00000024001c7c82 */ /* 0x000fe40008000000 */
[----:B------:R-:W-:Y:S01]  /*4170*/  IMAD.U32 R11, RZ, RZ, UR8 ;  /* 0x00000008ff0b7e24 */ /* 0x000fe2000f8e00ff */
[----:B------:R-:W-:Y:S01]  /*4180*/  UPRMT UR8, UR37, 0x654, UR25 ;  /* 0x0000065425087896 */ /* 0x000fe20008000019 */
[----:B------:R-:W-:Y:S02]  /*4190*/  IMAD.U32 R10, RZ, RZ, UR9 ;  /* 0x00000009ff0a7e24 */ /* 0x000fe4000f8e00ff */
[----:B------:R-:W-:Y:S01]  /*41a0*/  @!P4 IMAD.X R18, RZ, RZ, R33, P0 ;  /* 0x000000ffff12c224 */ /* 0x000fe200000e0621 */
[----:B------:R-:W-:Y:S02]  /*41b0*/  @!P4 R2UR UR15, R11 ;  /* 0x000000000b0fc2ca */ /* 0x000fe400000e0000 */
[----:B------:R-:W-:Y:S11]  /*41c0*/  @!P4 R2UR UR14, R10 ;  /* 0x000000000a0ec2ca */ /* 0x000ff600000e0000 */
[----:B------:R-:W-:Y:S02]  /*41d0*/  @!UPT UIADD3 URZ, UPT, UPT, URZ, URZ, URZ ;  /* 0x000000fffffff290 */ /* 0x000fe4000fffe0ff */
[----:B------:R2:W-:Y:S01]  /*41e0*/  @!UP0 UTMALDG.3D [UR24], [UR14], desc[UR10] ;  /* 0x00000a180e0085b4 */ /* 0x0005e20008011000 */
[----:B------:R2:W-:Y:S01]  /*41f0*/  @!P4 SYNCS.ARRIVE.TRANS64.RED.A0TR RZ, [UR7+0x38], R0 ;  /* 0x00003800ffffc9a7 */ /* 0x0005e20008300407 */
[----:B------:R-:W-:Y:S01]  /*4200*/  SYNCS.ARRIVE.TRANS64.RED.A1T0 RZ, [UR8], RZ ;  /* 0x000000ffffff79a7 */ /* 0x000fe20008100408 */
[----:B------:R-:W3:Y:S02]  /*4210*/  SYNCS.PHASECHK.TRANS64.TRYWAIT P2, [UR7+0x60], R12 ;  /* 0x0000600cff0075a7 */ /* 0x000ee40008041107 */
[----:B--23--:R-:W-:Y:S05]  /*4220*/  @!P2 BRA `(.L_x_73) ;  /* 0x0000009400b8a947 */ /* 0x00cfea0003800000 */
.L_x_332:
[----:B------:R-:W2:Y:S01]  /*4230*/  LDC.64 R14, c[0x0][0xb10] ;  /* 0x0002c400ff0e7b82 */ /* 0x000ea20000000a00 */
[----:B------:R-:W-:Y:S01]  /*4240*/  @!P4 R2UR UR8, R18 ;  /* 0x000000001208c2ca */ /* 0x000fe200000e0000 */
[----:B------:R-:W-:Y:S01]  /*4250*/  VOTEU.ALL UP0, P4 ;  /* 0x0000000000ff7886 */ /* 0x000fe20002000000 */
[----:B------:R-:W-:Y:S01]  /*4260*/  @!P4 R2UR UR9, R19 ;  /* 0x000000001309c2ca */ /* 0x000fe200000e0000 */
[----:B------:R-:W-:Y:S01]  /*4270*/  UMOV UR10, 0x0 ;  /* 0x00000000000a7882 */ /* 0x000fe20000000000 */
[----:B------:R-:W-:Y:S03]  /*4280*/  UMOV UR11, 0x10000000 ;  /* 0x10000000000b7882 */ /* 0x000fe60000000000 */
[----:B------:R-:W3:Y:S01]  /*4290*/  LDC.64 R10, c[0x0][0xb18] ;  /* 0x0002c600ff0a7b82 */ /* 0x000ee20000000a00 */
[----:B------:R-:W-:Y:S01]  /*42a0*/  @!UP0 UIADD3 UR18, UPT, UPT, UR34, 0x80, URZ ;  /* 0x0000008022128890 */ /* 0x000fe2000fffe0ff */
[----:B------:R-:W-:Y:S01]  /*42b0*/  @P3 SHF.R.U32.HI R28, RZ, 0x10, R21 ;  /* 0x00000010ff1c3819 */ /* 0x000fe20000011615 */
[----:B------:R-:W-:Y:S01]  /*42c0*/  @!UP0 UIADD3 UR16, UPT, UPT, UR7, 0x8400, URZ ;  /* 0x0000840007108890 */ /* 0x000fe2000fffe0ff */
[----:B------:R-:W-:Y:S01]  /*42d0*/  VIADD R30, R30, 0x1 ;  /* 0x000000011e1e7836 */ /* 0x000fe20000000000 */
[----:B------:R-:W-:Y:S03]  /*42e0*/  VOTEU.ALL UP0, P4 ;  /* 0x0000000000ff7886 */ /* 0x000fe60002000000 */
[----:B------:R-:W5:Y:S01]  /*42f0*/  @!P1 LDC R0, c[0x0][0xb20] ;  /* 0x0002c800ff009b82 */ /* 0x000f620000000800 */
[----:B------:R-:W-:Y:S01]  /*4300*/  UMOV UR19, UR35 ;  /* 0x0000002300137c82 */ /* 0x000fe20008000000 */
[----:B------:R-:W-:Y:S01]  /*4310*/  IMAD.U32 R19, RZ, RZ, UR8 ;  /* 0x00000008ff137e24 */ /* 0x000fe2000f8e00ff */
[----:B------:R-:W-:Y:S05]  /*4320*/  UMOV UR20, UR36 ;  /* 0x0000002400147c82 */ /* 0x000fea0008000000 */
[----:B-1----:R-:W1:Y:S01]  /*4330*/  @!P1 LDC R3, c[0x0][0xb0c] ;  /* 0x0002c300ff039b82 */ /* 0x002e620000000800 */
[----:B------:R-:W-:Y:S01]  /*4340*/  IMAD.U32 R18, RZ, RZ, UR9 ;  /* 0x00000009ff127e24 */ /* 0x000fe2000f8e00ff */
[----:B------:R-:W-:Y:S01]  /*4350*/  UPRMT UR8, UR37, 0x654, UR17 ;  /* 0x0000065425087896 */ /* 0x000fe20008000011 */
[----:B------:R-:W-:Y:S03]  /*4360*/  @!P4 R2UR UR15, R19 ;  /* 0x00000000130fc2ca */ /* 0x000fe600000e0000 */
[----:B------:R-:W-:Y:S01]  /*4370*/  @!P4 R2UR UR14, R18 ;  /* 0x00000000120ec2ca */ /* 0x000fe200000e0000 */
[----:B------:R-:W-:Y:S11]  /*4380*/  @!P4 IMAD.MOV.U32 R18, RZ, RZ, 0x4000 ;  /* 0x00004000ff12c424 */ /* 0x000ff600078e00ff */
[----:B------:R-:W-:Y:S01]  /*4390*/  @!UPT UIADD3 URZ, UPT, UPT, URZ, URZ, URZ ;  /* 0x000000fffffff290 */ /* 0x000fe2000fffe0ff */
[----:B------:R1:W-:Y:S01]  /*43a0*/  @!UP0 UTMALDG.3D [UR16], [UR14], desc[UR10] ;  /* 0x00000a100e0085b4 */ /* 0x0003e20008011000 */
[----:B------:R1:W-:Y:S02]  /*43b0*/  @!P4 SYNCS.ARRIVE.TRANS64.RED.A0TR RZ, [UR7+0x40], R18 ;  /* 0x00004012ffffc9a7 */ /* 0x0003e40008300407 */
[----:B-1----:R-:W-:Y:S01]  /*43c0*/  @!P1 ISETP.NE.AND P2, PT, R3, 0x1, PT ;  /* 0x000000010300980c */ /* 0x002fe20003f45270 */
[C---:B--2---:R-:W-:Y:S01]  /*43d0*/  @!P1 IMAD.HI.U32 R14, R13.reuse, R14, RZ ;  /* 0x0000000e0d0e9227 */ /* 0x044fe200078e00ff */
[----:B---3--:R-:W-:Y:S03]  /*43e0*/  @!P1 ISETP.NE.AND P0, PT, R10, 0x1, PT ;  /* 0x000000010a00980c */ /* 0x008fe60003f05270 */
[C---:B------:R-:W-:Y:S01]  /*43f0*/  @!P1 IMAD.HI.U32 R11, R8.reuse, R11, RZ ;  /* 0x0000000b080b9227 */ /* 0x040fe200078e00ff */
[----:B------:R-:W-:Y:S04]  /*4400*/  @!P1 SHF.R.U32.HI R14, RZ, R15, R14 ;  /* 0x0000000fff0e9219 */ /* 0x000fe8000001160e */
[----:B-----5:R-:W-:Y:S01]  /*4410*/  @!P1 SHF.R.U32.HI R9, RZ, R0, R11 ;  /* 0x00000000ff099219 */ /* 0x020fe2000001160b */
[----:B------:R-:W-:Y:S01]  /*4420*/  SYNCS.ARRIVE.TRANS64.RED.A1T0 RZ, [UR8], RZ ;  /* 0x000000ffffff79a7 */ /* 0x000fe20008100408 */
[----:B------:R-:W-:Y:S02]  /*4430*/  @!P1 SEL R14, R13, R14, !P2 ;  /* 0x0000000e0d0e9207 */ /* 0x000fe40005000000 */
[----:B------:R-:W-:Y:S01]  /*4440*/  @!P1 SEL R9, R8, R9, !P0 ;  /* 0x0000000908099207 */ /* 0x000fe20004000000 */
[----:B------:R-:W1:Y:S04]  /*4450*/  SYNCS.PHASECHK.TRANS64.TRYWAIT P5, [UR7+0x68], R12 ;  /* 0x0000680cff0075a7 */ /* 0x000e6800080a1107 */
[----:B------:R-:W-:Y:S02]  /*4460*/  @!P1 IMAD.IADD R0, R9, 0x1, -R14 ;  /* 0x0000000109009824 */ /* 0x000fe400078e0a0e */
[----:B------:R-:W-:Y:S02]  /*4470*/  @!P1 IMAD.IADD R9, R14, 0x1, -R9 ;  /* 0x000000010e099824 */ /* 0x000fe400078e0a09 */
[----:B------:R-:W-:Y:S02]  /*4480*/  @!P1 IMAD R13, R0, R3, R13 ;  /* 0x00000003000d9224 */ /* 0x000fe400078e020d */
[----:B------:R-:W-:Y:S01]  /*4490*/  @!P1 IMAD R8, R9, R10, R8 ;  /* 0x0000000a09089224 */ /* 0x000fe200078e0208 */
[----:B-1----:R-:W-:Y:S06]  /*44a0*/  @!P5 BRA `(.L_x_74) ;  /* 0x000000940030d947 */ /* 0x002fec0003800000 */
.L_x_334:
[----:B-1----:R-:W-:Y:S01]  /*44b0*/  @!P4 IADD3 R3, P0, PT, R32, 0x580, RZ ;  /* 0x000005802003c810 */ /* 0x002fe20007f1e0ff */
[----:B------:R-:W-:Y:S01]  /*44c0*/  VOTEU.ALL UP0, P4 ;  /* 0x0000000000ff7886 */ /* 0x000fe20002000000 */
[----:B------:R-:W-:Y:S01]  /*44d0*/  UMOV UR18, 0x0 ;  /* 0x0000000000127882 */ /* 0x000fe20000000000 */
[----:B------:R-:W-:Y:S01]  /*44e0*/  UMOV UR19, 0x10000000 ;  /* 0x1000000000137882 */ /* 0x000fe20000000000 */
[----:B------:R-:W-:Y:S01]  /*44f0*/  @!P4 R2UR UR9, R3 ;  /* 0x000000000309c2ca */ /* 0x000fe200000e0000 */
[----:B------:R-:W-:Y:S01]  /*4500*/  @!P4 IMAD.X R0, RZ, RZ, R33, P0 ;  /* 0x000000ffff00c224 */ /* 0x000fe200000e0621 */
[----:B------:R-:W-:Y:S01]  /*4510*/  @!UP0 UIADD3 UR10, UPT, UPT, UR34, 0xc0, URZ ;  /* 0x000000c0220a8890 */ /* 0x000fe2000fffe0ff */
[----:B------:R-:W-:Y:S01]  /*4520*/  ISETP.NE.AND P0, PT, R30, 0x2, PT ;  /* 0x000000021e00780c */ /* 0x000fe20003f05270 */
[----:B------:R-:W-:Y:S01]  /*4530*/  UMOV UR11, UR35 ;  /* 0x00000023000b7c82 */ /* 0x000fe20008000000 */
[----:B------:R-:W-:Y:S01]  /*4540*/  UMOV UR12, UR36 ;  /* 0x00000024000c7c82 */ /* 0x000fe20008000000 */
[----:B------:R-:W-:Y:S01]  /*4550*/  @!P4 R2UR UR8, R0 ;  /* 0x000000000008c2ca */ /* 0x000fe200000e0000 */
[----:B------:R-:W-:Y:S01]  /*4560*/  IMAD.IADD R18, R8, 0x1, R171 ;  /* 0x0000000108127824 */ /* 0x000fe200078e02ab */
[----:B------:R-:W-:Y:S01]  /*4570*/  @P3 R2UR UR36, R28 ;  /* 0x000000001c2432ca */ /* 0x000fe200000e0000 */
[----:B------:R-:W-:Y:S01]  /*4580*/  IMAD.IADD R19, R13, 0x1, R204 ;  /* 0x000000010d137824 */ /* 0x000fe200078e02cc */
[----:B------:R-:W-:Y:S02]  /*4590*/  SEL R0, RZ, 0x1, P0 ;  /* 0x00000001ff007807 */ /* 0x000fe40000000000 */
[----:B------:R-:W-:Y:S01]  /*45a0*/  LOP3.LUT R31, R31, 0x1, RZ, 0x3c, !PT ;  /* 0x000000011f1f7812 */ /* 0x000fe200078e3cff */
[----:B------:R-:W-:Y:S01]  /*45b0*/  IMAD.U32 R10, RZ, RZ, UR9 ;  /* 0x00000009ff0a7e24 */ /* 0x000fe2000f8e00ff */
[----:B------:R-:W-:Y:S01]  /*45c0*/  @!UP0 UIADD3 UR9, UPT, UPT, UR7, 0x48, URZ ;  /* 0x0000004807098890 */ /* 0x000fe2000fffe0ff */
[----:B------:R-:W-:Y:S02]  /*45d0*/  LOP3.LUT R29, R29, R0, RZ, 0x3c, !PT ;  /* 0x000000001d1d7212 */ /* 0x000fe400078e3cff */
[----:B------:R-:W-:Y:S02]  /*45e0*/  SEL R30, R30, RZ, P0 ;  /* 0x000000ff1e1e7207 */ /* 0x000fe40000000000 */
[----:B------:R-:W-:Y:S01]  /*45f0*/  IMAD.U32 R11, RZ, RZ, UR8 ;  /* 0x00000008ff0b7e24 */ /* 0x000fe2000f8e00ff */
[----:B------:R-:W-:Y:S01]  /*4600*/  @!P4 R2UR UR14, R10 ;  /* 0x000000000a0ec2ca */ /* 0x000fe200000e0000 */
[----:B------:R-:W-:Y:S01]  /*4610*/  @!UP0 UIADD3 UR8, UPT, UPT, UR7, 0xc400, URZ ;  /* 0x0000c40007088890 */ /* 0x000fe2000fffe0ff */
[----:B------:R-:W-:Y:S02]  /*4620*/  VOTEU.ALL UP0, P4 ;  /* 0x0000000000ff7886 */ /* 0x000fe40002000000 */
[----:B------:R-:W-:Y:S11]  /*4630*/  @!P4 R2UR UR15, R11 ;  /* 0x000000000b0fc2ca */ /* 0x000ff600000e0000 */
[----:B------:R-:W-:Y:S02]  /*4640*/  @!UPT UIADD3 URZ, UPT, UPT, URZ, URZ, URZ ;  /* 0x000000fffffff290 */ /* 0x000fe4000fffe0ff */
[----:B------:R2:W-:Y:S01]  /*4650*/  @!UP0 UTMALDG.3D [UR8], [UR14], desc[UR18] ;  /* 0x000012080e0085b4 */ /* 0x0005e20008011000 */
[----:B------:R2:W-:Y:S01]  /*4660*/  @!P4 SYNCS.ARRIVE.TRANS64.RED.A0TR RZ, [UR7+0x48], R27 ;  /* 0x0000481bffffc9a7 */ /* 0x0005e20008300407 */
[----:B------:R-:W-:Y:S01]  /*4670*/  UPLOP3.LUT UP0, UPT, UPT, UPT, UPT, 0x80, 0x8 ;  /* 0x000000000008789c */ /* 0x000fe20003f0f070 */
[----:B------:R-:W-:Y:S01]  /*4680*/  SYNCS.ARRIVE.TRANS64.RED.A1T0 RZ, [UR13], RZ ;  /* 0x000000ffffff79a7 */ /* 0x000fe2000810040d */
[----:B------:R-:W-:Y:S09]  /*4690*/  @P3 BRA `(.L_x_75) ;  /* 0xfffffff000943947 */ /* 0x000ff2000383ffff */
[----:B------:R-:W-:-:S04]  /*46a0*/  SHF.L.U32 R3, R31, 0x1f, RZ ;  /* 0x0000001f1f037819 */ /* 0x000fc800000006ff */
[----:B------:R-:W1:Y:S02]  /*46b0*/  SYNCS.PHASECHK.TRANS64.TRYWAIT P0, [UR7+0x50], R3 ;  /* 0x00005003ff0075a7 */ /* 0x000e640008001107 */
[----:B-1----:R-:W-:Y:S05]  /*46c0*/  @!P0 BRA `(.L_x_76) ;  /* 0x0000009000c08947 */ /* 0x002fea0003800000 */
.L_x_336:
[----:B------:R-:W3:Y:S02]  /*46d0*/  SYNCS.PHASECHK.TRANS64.TRYWAIT P0, [UR7+0x58], R3 ;  /* 0x00005803ff0075a7 */ /* 0x000ee40008001107 */
[----:B---3--:R-:W-:Y:S05]  /*46e0*/  @!P0 BRA `(.L_x_77) ;  /* 0x0000009000d08947 */ /* 0x008fea0003800000 */
.L_x_338:
[----:B------:R-:W3:Y:S02]  /*46f0*/  SYNCS.PHASECHK.TRANS64.TRYWAIT P0, [UR7+0x60], R3 ;  /* 0x00006003ff0075a7 */ /* 0x000ee40008001107 */
[----:B---3--:R-:W-:Y:S05]  /*4700*/  @!P0 BRA `(.L_x_78) ;  /* 0x0000009000e08947 */ /* 0x008fea0003800000 */
.L_x_340:
[----:B-1----:R-:W-:-:S07]  /*4710*/  MOV R0, UR7 ;  /* 0x0000000700007c02 */ /* 0x002fce0008000f00 */
.L_x_79:
[----:B-1----:R-:W-:-:S04]  /*4720*/  SHF.L.U32 R3, R31, 0x1f, RZ ;  /* 0x0000001f1f037819 */ /* 0x002fc800000006ff */
[----:B------:R1:W3:Y:S03]  /*4730*/  SYNCS.PHASECHK.TRANS64.TRYWAIT P0, [R0+URZ+0x68], R3 ;  /* 0x00006803000075a7 */ /* 0x0002e600080011ff */
[----:B---3--:R-:W-:Y:S05]  /*4740*/  @!P0 NANOSLEEP.SYNCS 0x989680 ;  /* 0x009896800000895d */ /* 0x008fea0003900000 */
[----:B------:R-:W3:Y:S02]  /*4750*/  @!P0 SYNCS.PHASECHK.TRANS64 P0, [R0+URZ+0x68], R3 ;  /* 0x00006803000085a7 */ /* 0x000ee400080010ff */
[----:B--23--:R-:W-:Y:S05]  /*4760*/  @P0 EXIT ;  /* 0x000000000000094d */ /* 0x00cfea0003800000 */
[----:B------:R-:W-:Y:S05]  /*4770*/  BRA `(.L_x_79) ;  /* 0xfffffffc00e87947 */ /* 0x000fea000383ffff */
.L_x_64:
[----:B------:R-:W-:-:S06]  /*4780*/  UISETP.GE.AND UP0, UPT, UR8, 0x4, UPT ;  /* 0x000000040800788c */ /* 0x000fcc000bf06270 */
[----:B------:R-:W-:-:S13]  /*4790*/  PLOP3.LUT P0, PT, PT, PT, UP0, 0x80, 0x8 ;  /* 0x000000000008781c */ /* 0x000fda0003f0f008 */
[----:B------:R-:W-:Y:S05]  /*47a0*/  @!P0 EXIT ;  /* 0x000000000000894d */ /* 0x000fea0003800000 */
[----:B------:R-:W-:Y:S01]  /*47b0*/  BAR.SYNC.DEFER_BLOCKING 0x6, 0xa0 ;  /* 0x0182800000007b1d */ /* 0x000fe20000010000 */
[C---:B------:R-:W-:Y:S01]  /*47c0*/  IMAD.SHL.U32 R0, R227.reuse, 0x40, RZ ;  /* 0x00000040e3007824 */ /* 0x040fe200078e00ff */
[C---:B------:R-:W-:Y:S01]  /*47d0*/  LOP3.LUT R226, R227.reuse, 0x1, RZ, 0xc0, !PT ;  /* 0x00000001e3e27812 */ /* 0x040fe200078ec0ff */
[C---:B------:R-:W-:Y:S01]  /*47e0*/  IMAD.SHL.U32 R225, R227.reuse, 0x8, RZ ;  /* 0x00000008e3e17824 */ /* 0x040fe200078e00ff */
[----:B------:R-:W-:Y:S01]  /*47f0*/  CS2R R220, SRZ ;  /* 0x0000000000dc7805 */ /* 0x000fe2000001ff00 */
[C---:B------:R-:W-:Y:S01]  /*4800*/  IMAD.U32 R74, R227.reuse, 0x10000, RZ ;  /* 0x00010000e34a7824 */ /* 0x040fe200078e00ff */
[----:B------:R-:W-:Y:S02]  /*4810*/  UMOV UR41, 0x400 ;  /* 0x0000040000297882 */ /* 0x000fe40000000000 */
[----:B------:R-:W1:Y:S01]  /*4820*/  LDC R213, c[0x0][0x370] ;  /* 0x0000dc00ffd57b82 */ /* 0x000e620000000800 */
[----:B------:R-:W-:Y:S01]  /*4830*/  ULEA UR41, UR37, UR41, 0x18 ;  /* 0x0000002925297291 */ /* 0x000fe2000f8ec0ff */
[----:B------:R-:W-:Y:S01]  /*4840*/  LOP3.LUT R2, R0, 0x1c0, RZ, 0xc0, !PT ;  /* 0x000001c000027812 */ /* 0x000fe200078ec0ff */
[----:B------:R-:W-:Y:S01]  /*4850*/  IMAD.MOV.U32 R224, RZ, RZ, 0x2 ;  /* 0x00000002ffe07424 */ /* 0x000fe200078e00ff */
[----:B------:R-:W-:Y:S01]  /*4860*/  ISETP.NE.U32.AND P0, PT, R226, 0x1, PT ;  /* 0x00000001e200780c */ /* 0x000fe20003f05070 */
[----:B------:R-:W-:Y:S01]  /*4870*/  IMAD.MOV.U32 R223, RZ, RZ, 0x4 ;  /* 0x00000004ffdf7424 */ /* 0x000fe200078e00ff */
[----:B------:R-:W-:Y:S01]  /*4880*/  LOP3.LUT R225, R2, 0x38, R225, 0xf8, !PT ;  /* 0x0000003802e17812 */ /* 0x000fe200078ef8e1 */
[----:B------:R-:W-:Y:S01]  /*4890*/  IMAD.MOV.U32 R73, RZ, RZ, RZ ;  /* 0x000000ffff497224 */ /* 0x000fe200078e00ff */
[----:B------:R-:W2:Y:S01]  /*48a0*/  LDC R210, c[0x0][0x374] ;  /* 0x0000dd00ffd27b82 */ /* 0x000ea20000000800 */
[----:B------:R-:W-:Y:S01]  /*48b0*/  LOP3.LUT R74, R74, 0x600000, RZ, 0xc0, !PT ;  /* 0x006000004a4a7812 */ /* 0x000fe200078ec0ff */
[----:B------:R-:W-:Y:S01]  /*48c0*/  IMAD.MOV.U32 R222, RZ, RZ, RZ ;  /* 0x000000ffffde7224 */ /* 0x000fe200078e00ff */
[----:B------:R-:W-:Y:S01]  /*48d0*/  R2P PR, R227, 0x6 ;  /* 0x00000006e3007804 */ /* 0x000fe20000000000 */
[----:B------:R-:W-:Y:S01]  /*48e0*/  IMAD.MOV.U32 R208, RZ, RZ, RZ ;  /* 0x000000ffffd07224 */ /* 0x000fe200078e00ff */
[----:B------:R-:W-:Y:S01]  /*48f0*/  LOP3.LUT R225, R225, 0x1e00, R0, 0xf8, !PT ;  /* 0x00001e00e1e17812 */ /* 0x000fe200078ef800 */
[----:B------:R-:W4:Y:S01]  /*4900*/  LDCU.64 UR46, c[0x0][0x348] ;  /* 0x00006900ff2e77ac */ /* 0x000f220008000a00 */
[----:B------:R-:W-:Y:S01]  /*4910*/  P2R R0, PR, RZ, 0x1 ;  /* 0x00000001ff007803 */ /* 0x000fe20000000000 */
[----:B------:R-:W3:Y:S01]  /*4920*/  LDS R3, [UR41+0x110] ;  /* 0x00011029ff037984 */ /* 0x000ee20008000800 */
[----:B------:R-:W-:Y:S01]  /*4930*/  LOP3.LUT R227, R227, 0x60, RZ, 0xc0, !PT ;  /* 0x00000060e3e37812 */ /* 0x000fe200078ec0ff */
[----:B------:R-:W-:Y:S01]  /*4940*/  UMOV UR44, 0x1 ;  /* 0x00000001002c7882 */ /* 0x000fe20000000000 */
[----:B------:R-:W-:Y:S01]  /*4950*/  SEL R224, R224, 0xfffffffe, !P1 ;  /* 0xfffffffee0e07807 */ /* 0x000fe20004800000 */
[----:B------:R-:W-:Y:S01]  /*4960*/  UIADD3 UR40, UPT, UPT, UR41, 0x400, URZ ;  /* 0x0000040029287890 */ /* 0x000fe2000fffe0ff */
[----:B------:R-:W-:Y:S01]  /*4970*/  SEL R223, R223, 0xfffffffc, !P2 ;  /* 0xfffffffcdfdf7807 */ /* 0x000fe20005000000 */
[----:B------:R-:W-:Y:S01]  /*4980*/  UMOV UR43, URZ ;  /* 0x000000ff002b7c82 */ /* 0x000fe20008000000 */
[----:B------:R-:W-:Y:S01]  /*4990*/  UMOV UR42, URZ ;  /* 0x000000ff002a7c82 */ /* 0x000fe20008000000 */
[----:B-1234-:R-:W-:-:S08]  /*49a0*/  IMAD.IADD R74, R3, 0x1, R74 ;  /* 0x00000001034a7824 */ /* 0x01efd000078e024a */
.L_x_299:
[C---:B------:R-:W-:Y:S02]  /*49b0*/  LEA R0, R208.reuse, UR41, 0x3 ;  /* 0x00000029d0007c11 */ /* 0x040fe4000f8e18ff */
[----:B------:R-:W-:Y:S02]  /*49c0*/  SHF.L.U32 R3, R221, 0x1f, RZ ;  /* 0x0000001fdd037819 */ /* 0x000fe400000006ff */
[----:B------:R-:W-:Y:S02]  /*49d0*/  LEA R8, R208, UR41, 0x4 ;  /* 0x00000029d0087c11 */ /* 0x000fe4000f8e20ff */
[----:B------:R-:W1:Y:S02]  /*49e0*/  SYNCS.PHASECHK.TRANS64.TRYWAIT P0, [R0+URZ+0x80], R3 ;  /* 0x00008003000075a7 */ /* 0x000e6400080011ff */
[----:B-1----:R-:W-:Y:S05]  /*49f0*/  @!P0 BRA `(.L_x_80) ;  /* 0x00000090003c8947 */ /* 0x002fea0003800000 */
.L_x_341:
[----:B------:R-:W2:Y:S01]  /*4a00*/  LDS.128 R8, [R8+0xf0] ;  /* 0x0000f00008087984 */ /* 0x000ea20000000c00 */
[----:B------:R-:W-:Y:S01]  /*4a10*/  ISETP.GE.AND P0, PT, R68, 0x1, PT ;  /* 0x000000014400780c */ /* 0x000fe20003f06270 */
        /* <DEDUP_REMOVED lines=9> */
[----:B--2---:R-:W-:-:S04]  /*4ab0*/  LOP3.LUT P3, RZ, R10, 0x1, RZ, 0xc0, !PT ;  /* 0x000000010aff7812 */ /* 0x004fc8000786c0ff */
[----:B------:R-:W-:-:S09]  /*4ac0*/  P2R R230, PR, RZ, 0x8 ;  /* 0x00000008ffe67803 */ /* 0x000fd20000000000 */
[----:B------:R-:W-:Y:S02]  /*4ad0*/  @P3 MOV R217, R8 ;  /* 0x0000000800d93202 */ /* 0x000fe40000000f00 */
[----:B------:R-:W-:Y:S01]  /*4ae0*/  @P3 LOP3.LUT R218, R9, 0xffff, RZ, 0xc0, !PT ;  /* 0x0000ffff09da3812 */ /* 0x000fe200078ec0ff */
[----:B-1----:R-:W-:Y:S06]  /*4af0*/  @!P0 BRA `(.L_x_81) ;  /* 0x0000000000b88947 */ /* 0x002fec0003800000 */
[----:B------:R-:W1:Y:S01]  /*4b00*/  LDC.64 R4, c[0x0][0xb18] ;  /* 0x0002c600ff047b82 */ /* 0x000e620000000a00 */
[----:B------:R-:W-:-:S07]  /*4b10*/  ISETP.NE.AND P0, PT, R68, 0x1, PT ;  /* 0x000000014400780c */ /* 0x000fce0003f05270 */
[----:B------:R-:W2:Y:S08]  /*4b20*/  LDC.64 R6, c[0x0][0xb10] ;  /* 0x0002c400ff067b82 */ /* 0x000eb00000000a00 */
[----:B------:R-:W3:Y:S08]  /*4b30*/  LDC R0, c[0x0][0xb20] ;  /* 0x0002c800ff007b82 */ /* 0x000ef00000000800 */
[----:B------:R-:W4:Y:S01]  /*4b40*/  LDC R12, c[0x0][0xb0c] ;  /* 0x0002c300ff0c7b82 */ /* 0x000f220000000800 */
[----:B-1----:R-:W-:Y:S01]  /*4b50*/  IMAD.HI.U32 R13, R210, R5, RZ ;  /* 0x00000005d20d7227 */ /* 0x002fe200078e00ff */
[----:B------:R-:W-:-:S03]  /*4b60*/  ISETP.NE.AND P1, PT, R4, 0x1, PT ;  /* 0x000000010400780c */ /* 0x000fc60003f25270 */
[----:B------:R-:W-:-:S03]  /*4b70*/  IMAD.HI.U32 R5, R218, R5, RZ ;  /* 0x00000005da057227 */ /* 0x000fc600078e00ff */
[----:B------:R-:W1:Y:S01]  /*4b80*/  LDC.64 R2, c[0x0][0xb28] ;  /* 0x0002ca00ff027b82 */ /* 0x000e620000000a00 */
[----:B--2---:R-:W-:-:S04]  /*4b90*/  IMAD.HI.U32 R14, R213, R6, RZ ;  /* 0x00000006d50e7227 */ /* 0x004fc800078e00ff */
        /* <DEDUP_REMOVED lines=10> */
[----:B-1----:R-:W-:-:S04]  /*4c40*/  IMAD.HI.U32 R14, R13, R2, RZ ;  /* 0x000000020d0e7227 */ /* 0x002fc800078e00ff */
        /* <DEDUP_REMOVED lines=25> */
.L_x_81:
[----:B------:R-:W1:Y:S02]  /*4de0*/  LDCU UR4, c[0x0][0xb30] ;  /* 0x00016600ff0477ac */ /* 0x000e640008000800 */
[----:B-1----:R-:W-:-:S09]  /*4df0*/  UISETP.NE.AND UP0, UPT, UR4, 0x1, UPT ;  /* 0x000000010400788c */ /* 0x002fd2000bf05270 */
[----:B------:R-:W-:Y:S05]  /*4e00*/  BRA.U UP0, `(.L_x_82) ;  /* 0x0000000100407547 */ /* 0x000fea000b800000 */
[----:B------:R-:W1:Y:S08]  /*4e10*/  LDC.64 R2, c[0x0][0xb18] ;  /* 0x0002c600ff027b82 */ /* 0x000e700000000a00 */
[----:B------:R-:W2:Y:S08]  /*4e20*/  LDC.64 R4, c[0x0][0xb10] ;  /* 0x0002c400ff047b82 */ /* 0x000eb00000000a00 */
[----:B------:R-:W3:Y:S08]  /*4e30*/  LDC R0, c[0x0][0xb20] ;  /* 0x0002c800ff007b82 */ /* 0x000ef00000000800 */
[----:B------:R-:W4:Y:S01]  /*4e40*/  LDC R6, c[0x0][0xb0c] ;  /* 0x0002c300ff067b82 */ /* 0x000f220000000800 */
[----:B-1----:R-:W-:Y:S01]  /*4e50*/  IMAD.HI.U32 R3, R218, R3, RZ ;  /* 0x00000003da037227 */ /* 0x002fe200078e00ff */
[----:B------:R-:W-:-:S03]  /*4e60*/  ISETP.NE.AND P0, PT, R2, 0x1, PT ;  /* 0x000000010200780c */ /* 0x000fc60003f05270 */
[----:B--2---:R-:W-:-:S05]  /*4e70*/  IMAD.HI.U32 R4, R217, R4, RZ ;  /* 0x00000004d9047227 */ /* 0x004fca00078e00ff */
[----:B------:R-:W-:Y:S02]  /*4e80*/  SHF.R.U32.HI R4, RZ, R5, R4 ;  /* 0x00000005ff047219 */ /* 0x000fe40000011604 */
[----:B---3--:R-:W-:-:S04]  /*4e90*/  SHF.R.U32.HI R3, RZ, R0, R3 ;  /* 0x00000000ff037219 */ /* 0x008fc80000011603 */
[----:B------:R-:W-:Y:S02]  /*4ea0*/  SEL R0, R218, R3, !P0 ;  /* 0x00000003da007207 */ /* 0x000fe40004000000 */
[----:B----4-:R-:W-:-:S04]  /*4eb0*/  ISETP.NE.AND P1, PT, R6, 0x1, PT ;  /* 0x000000010600780c */ /* 0x010fc80003f25270 */
[----:B------:R-:W-:-:S05]  /*4ec0*/  SEL R3, R217, R4, !P1 ;  /* 0x00000004d9037207 */ /* 0x000fca0004800000 */
[----:B------:R-:W-:Y:S02]  /*4ed0*/  IMAD.IADD R4, R0, 0x1, -R3 ;  /* 0x0000000100047824 */ /* 0x000fe400078e0a03 */
[----:B------:R-:W-:Y:S02]  /*4ee0*/  IMAD.IADD R3, R3, 0x1, -R0 ;  /* 0x0000000103037824 */ /* 0x000fe400078e0a00 */
[----:B------:R-:W-:Y:S02]  /*4ef0*/  IMAD R217, R4, R6, R217 ;  /* 0x0000000604d97224 */ /* 0x000fe400078e02d9 */
[----:B------:R-:W-:Y:S02]  /*4f00*/  IMAD R218, R3, R2, R218 ;  /* 0x0000000203da7224 */ /* 0x000fe400078e02da */
.L_x_82:
[----:B------:R-:W-:Y:S01]  /*4f10*/  ULOP3.LUT UP0, URZ, UR40, 0x3f0, URZ, 0xc0, !UPT ;  /* 0x000003f028ff7892 */ /* 0x000fe2000f80c0ff */
[----:B------:R-:W-:Y:S02]  /*4f20*/  IADD3 R208, PT, PT, R208, 0x1, RZ ;  /* 0x00000001d0d07810 */ /* 0x000fe40007ffe0ff */
[----:B------:R-:W-:-:S06]  /*4f30*/  @P3 SHF.R.U32.HI R219, RZ, 0x10, R9 ;  /* 0x00000010ffdb3819 */ /* 0x000fcc0000011609 */
[----:B------:R-:W-:Y:S05]  /*4f40*/  BRA.U !UP0, `(.L_x_83) ;  /* 0x00000001087c7547 */ /* 0x000fea000b800000 */
[----:B------:R-:W-:Y:S01]  /*4f50*/  MOV R2, 0x0 ;  /* 0x0000000000027802 */ /* 0x000fe20000000f00 */
[----:B------:R-:W1:Y:S01]  /*4f60*/  LDCU.64 UR8, c[0x4][0x80] ;  /* 0x01001000ff0877ac */ /* 0x000e620008000a00 */
[----:B------:R-:W-:Y:S02]  /*4f70*/  HFMA2 R12, -RZ, RZ, 0, 5.9604644775390625e-08 ;  /* 0x00000001ff0c7431 */ /* 0x000fe400000001ff */
[----:B------:R-:W-:Y:S01]  /*4f80*/  IMAD.MOV.U32 R8, RZ, RZ, 0x70 ;  /* 0x00000070ff087424 */ /* 0x000fe200078e00ff */
[----:B------:R2:W3:Y:S01]  /*4f90*/  LDC.64 R14, c[0x4][R2] ;  /* 0x01000000020e7b82 */ /* 0x0004e20000000a00 */
[----:B------:R-:W4:Y:S01]  /*4fa0*/  LDCU.64 UR6, c[0x4][0x88] ;  /* 0x01001100ff0677ac */ /* 0x000f220008000a00 */
[----:B------:R-:W-:Y:S01]  /*4fb0*/  IMAD.MOV.U32 R13, RZ, RZ, RZ ;  /* 0x000000ffff0d7224 */ /* 0x000fe200078e00ff */
[----:B------:R-:W2:Y:S01]  /*4fc0*/  LDCU.64 UR4, c[0x4][0x8] ;  /* 0x01000100ff0477ac */ /* 0x000ea20008000a00 */
[----:B-1----:R-:W-:Y:S01]  /*4fd0*/  IMAD.U32 R4, RZ, RZ, UR8 ;  /* 0x00000008ff047e24 */ /* 0x002fe2000f8e00ff */
[----:B------:R-:W-:Y:S01]  /*4fe0*/  MOV R5, UR9 ;  /* 0x0000000900057c02 */ /* 0x000fe20008000f00 */
[----:B----4-:R-:W-:Y:S01]  /*4ff0*/  IMAD.U32 R6, RZ, RZ, UR6 ;  /* 0x00000006ff067e24 */ /* 0x010fe2000f8e00ff */
[----:B------:R-:W-:Y:S01]  /*5000*/  MOV R7, UR7 ;  /* 0x0000000700077c02 */ /* 0x000fe20008000f00 */
[----:B--2---:R-:W-:Y:S01]  /*5010*/  IMAD.U32 R10, RZ, RZ, UR4 ;  /* 0x00000004ff0a7e24 */ /* 0x004fe2000f8e00ff */
[----:B------:R-:W-:-:S02]  /*5020*/  MOV R11, UR5 ;  /* 0x00000005000b7c02 */ /* 0x000fc40008000f00 */
[----:B------:R-:W-:-:S07]  /*5030*/  LEPC R20, `(.L_x_84) ;  /* 0x000000001014794e */ /* 0x000fce0000000000 */
[----:B---3-5:R-:W-:Y:S05]  /*5040*/  CALL.ABS.NOINC R14 ;  /* 0x000000000e007343 */ /* 0x028fea0003c00000 */
.L_x_84:
[----:B------:R-:W1:Y:S01]  /*5050*/  LDC.64 R2, c[0x4][R2] ;  /* 0x0100000002027b82 */ /* 0x000e620000000a00 */
[----:B------:R-:W2:Y:S01]  /*5060*/  LDCU.64 UR8, c[0x4][0x80] ;  /* 0x01001000ff0877ac */ /* 0x000ea20008000a00 */
[----:B------:R-:W-:Y:S02]  /*5070*/  HFMA2 R12, -RZ, RZ, 0, 5.9604644775390625e-08 ;  /* 0x00000001ff0c7431 */ /* 0x000fe400000001ff */
[----:B------:R-:W-:Y:S01]  /*5080*/  IMAD.MOV.U32 R8, RZ, RZ, 0x70 ;  /* 0x00000070ff087424 */ /* 0x000fe200078e00ff */
[----:B------:R-:W3:Y:S01]  /*5090*/  LDCU.64 UR6, c[0x4][0x88] ;  /* 0x01001100ff0677ac */ /* 0x000ee20008000a00 */
[----:B------:R-:W-:Y:S01]  /*50a0*/  IMAD.MOV.U32 R13, RZ, RZ, RZ ;  /* 0x000000ffff0d7224 */ /* 0x000fe200078e00ff */
[----:B------:R-:W4:Y:S01]  /*50b0*/  LDCU.64 UR4, c[0x4][0x8] ;  /* 0x01000100ff0477ac */ /* 0x000f220008000a00 */
[----:B--2---:R-:W-:Y:S02]  /*50c0*/  MOV R4, UR8 ;  /* 0x0000000800047c02 */ /* 0x004fe40008000f00 */
[----:B------:R-:W-:Y:S01]  /*50d0*/  MOV R5, UR9 ;  /* 0x0000000900057c02 */ /* 0x000fe20008000f00 */
[----:B---3--:R-:W-:Y:S01]  /*50e0*/  IMAD.U32 R6, RZ, RZ, UR6 ;  /* 0x00000006ff067e24 */ /* 0x008fe2000f8e00ff */
[----:B------:R-:W-:Y:S01]  /*50f0*/  MOV R7, UR7 ;  /* 0x0000000700077c02 */ /* 0x000fe20008000f00 */
[----:B----4-:R-:W-:Y:S01]  /*5100*/  IMAD.U32 R10, RZ, RZ, UR4 ;  /* 0x00000004ff0a7e24 */ /* 0x010fe2000f8e00ff */
[----:B------:R-:W-:-:S02]  /*5110*/  MOV R11, UR5 ;  /* 0x00000005000b7c02 */ /* 0x000fc40008000f00 */
[----:B------:R-:W-:-:S07]  /*5120*/  LEPC R20, `(.L_x_83) ;  /* 0x000000001014794e */ /* 0x000fce0000000000 */
[----:B-1----:R-:W-:Y:S05]  /*5130*/  CALL.ABS.NOINC R2 ;  /* 0x0000000002007343 */ /* 0x002fea0003c00000 */
.L_x_83:
[----:B------:R-:W1:Y:S01]  /*5140*/  LDC.64 R2, c[0x0][0x890] ;  /* 0x00022400ff027b82 */ /* 0x000e620000000a00 */
[----:B------:R-:W-:-:S06]  /*5150*/  ULOP3.LUT UR4, UR44, 0x1, URZ, 0x3c, !UPT ;  /* 0x000000012c047892 */ /* 0x000fcc000f8e3cff */
[----:B------:R-:W-:Y:S01]  /*5160*/  IMAD.U32 R216, RZ, RZ, UR4 ;  /* 0x00000004ffd87e24 */ /* 0x000fe2000f8e00ff */
[----:B-1----:R-:W-:-:S04]  /*5170*/  ISETP.NE.U32.AND P3, PT, R2, RZ, PT ;  /* 0x000000ff0200720c */ /* 0x002fc80003f65070 */
[----:B------:R-:W-:-:S13]  /*5180*/  ISETP.NE.AND.EX P3, PT, R3, RZ, PT, P3 ;  /* 0x000000ff0300720c */ /* 0x000fda0003f65330 */
[----:B------:R-:W-:Y:S05]  /*5190*/  @!P3 BRA `(.L_x_85) ;  /* 0x000000000034b947 */ /* 0x000fea0003800000 */
[----:B------:R-:W1:Y:S02]  /*51a0*/  LDCU.64 UR4, c[0x0][0x888] ;  /* 0x00011100ff0477ac */ /* 0x000e640008000a00 */
[----:B-1----:R-:W-:-:S04]  /*51b0*/  UISETP.NE.U32.AND UP0, UPT, UR4, URZ, UPT ;  /* 0x000000ff0400728c */ /* 0x002fc8000bf05070 */
[----:B------:R-:W-:-:S09]  /*51c0*/  UISETP.NE.AND.EX UP0, UPT, UR5, URZ, UPT, UP0 ;  /* 0x000000ff0500728c */ /* 0x000fd2000bf05300 */
[----:B------:R-:W-:Y:S05]  /*51d0*/  BRA.U !UP0, `(.L_x_86) ;  /* 0x0000000108187547 */ /* 0x000fea000b800000 */
[----:B------:R-:W1:Y:S01]  /*51e0*/  LDC.64 R4, c[0x0][0x888] ;  /* 0x00022200ff047b82 */ /* 0x000e620000000a00 */
[----:B------:R-:W-:-:S04]  /*51f0*/  IMAD R0, R2, UR36, RZ ;  /* 0x0000002402007c24 */ /* 0x000fc8000f8e02ff */
[----:B-1----:R-:W-:-:S05]  /*5200*/  IMAD.WIDE R4, R0, 0x4, R4 ;  /* 0x0000000400047825 */ /* 0x002fca00078e0204 */
[----:B-----5:R1:W5:Y:S01]  /*5210*/  LDG.E R127, desc[UR38][R4.64] ;  /* 0x00000026047f7981 */ /* 0x020362000c1e1900 */
[----:B------:R-:W-:Y:S01]  /*5220*/  MOV R205, 0x1 ;  /* 0x0000000100cd7802 */ /* 0x000fe20000000f00 */
[----:B------:R-:W-:Y:S06]  /*5230*/  BRA `(.L_x_85) ;  /* 0x00000000000c7947 */ /* 0x000fec0003800000 */
.L_x_86:
[----:B------:R-:W1:Y:S01]  /*5240*/  LDCU UR4, c[0x0][0x880] ;  /* 0x00011000ff0477ac */ /* 0x000e620008000800 */
[----:B------:R-:W-:Y:S01]  /*5250*/  HFMA2 R205, -RZ, RZ, 0, 5.9604644775390625e-08 ;  /* 0x00000001ffcd7431 */ /* 0x000fe200000001ff */
[----:B-1---5:R-:W-:Y:S02]  /*5260*/  MOV R127, UR4 ;  /* 0x00000004007f7c02 */ /* 0x022fe40008000f00 */
.L_x_85:
[----:B-1----:R-:W1:Y:S02]  /*5270*/  LDC.64 R4, c[0x0][0x8b0] ;  /* 0x00022c00ff047b82 */ /* 0x002e640000000a00 */
        /* <DEDUP_REMOVED lines=11> */
[----:B------:R-:W-:Y:S05]  /*5330*/  BRA `(.L_x_87) ;  /* 0x0000000000087947 */ /* 0x000fea0003800000 */
.L_x_88:
[----:B------:R-:W1:Y:S02]  /*5340*/  LDCU UR4, c[0x0][0x8a0] ;  /* 0x00011400ff0477ac */ /* 0x000e640008000800 */
[----:B-1---5:R-:W-:Y:S02]  /*5350*/  MOV R75, UR4 ;  /* 0x00000004004b7c02 */ /* 0x022fe40008000f00 */
.L_x_87:
[----:B------:R-:W-:Y:S01]  /*5360*/  UISETP.NE.AND UP0, UPT, UR45, URZ, UPT ;  /* 0x000000ff2d00728c */ /* 0x000fe2000bf05270 */
[----:B------:R-:W-:-:S04]  /*5370*/  PLOP3.LUT P0, PT, PT, PT, PT, 0x8, 0x80 ;  /* 0x000000000080781c */ /* 0x000fc80003f0e170 */
[----:B------:R-:W-:-:S04]  /*5380*/  P2R R231, PR, RZ, 0x1 ;  /* 0x00000001ffe77803 */ /* 0x000fc80000000000 */
[----:B------:R-:W-:Y:S05]  /*5390*/  BRA.U !UP0, `(.L_x_89) ;  /* 0x00000001083c7547 */ /* 0x000fea000b800000 */
[----:B------:R-:W-:-:S04]  /*53a0*/  ISETP.NE.U32.AND P0, PT, R2, RZ, PT ;  /* 0x000000ff0200720c */ /* 0x000fc80003f05070 */
[----:B------:R-:W-:-:S13]  /*53b0*/  ISETP.NE.AND.EX P0, PT, R3, RZ, PT, P0 ;  /* 0x000000ff0300720c */ /* 0x000fda0003f05300 */
[----:B-----5:R-:W-:-:S04]  /*53c0*/  @!P0 FSETP.EQ.AND P1, PT, R127, RZ, PT ;  /* 0x000000ff7f00820b */ /* 0x020fc80003f22000 */
[----:B------:R-:W-:Y:S01]  /*53d0*/  P2R R231, PR, RZ, 0x2 ;  /* 0x00000002ffe77803 */ /* 0x000fe20000000000 */
[----:B------:R-:W-:Y:S08]  /*53e0*/  @!P0 BRA `(.L_x_89) ;  /* 0x0000000000288947 */ /* 0x000ff00003800000 */
[----:B------:R-:W2:Y:S01]  /*53f0*/  LDCU.64 UR4, c[0x0][0x888] ;  /* 0x00011100ff0477ac */ /* 0x000ea20008000a00 */
[----:B------:R-:W-:Y:S02]  /*5400*/  LOP3.LUT P1, RZ, R205, 0xff, RZ, 0xc0, !PT ;  /* 0x000000ffcdff7812 */ /* 0x000fe4000782c0ff */
[----:B------:R-:W-:-:S04]  /*5410*/  FSETP.NEU.AND P0, PT, R127, RZ, PT ;  /* 0x000000ff7f00720b */ /* 0x000fc80003f0d000 */
[----:B------:R-:W-:Y:S02]  /*5420*/  SEL R0, RZ, 0xffffffff, P0 ;  /* 0xffffffffff007807 */ /* 0x000fe40000000000 */
[----:B--2---:R-:W-:-:S04]  /*5430*/  ISETP.NE.U32.AND P2, PT, RZ, UR4, PT ;  /* 0x00000004ff007c0c */ /* 0x004fc8000bf45070 */
[----:B------:R-:W-:-:S04]  /*5440*/  ISETP.NE.AND.EX P2, PT, RZ, UR5, PT, P2 ;  /* 0x00000005ff007c0c */ /* 0x000fc8000bf45320 */
[----:B------:R-:W-:-:S04]  /*5450*/  @!P1 SEL R0, RZ, 0xffffffff, P2 ;  /* 0xffffffffff009807 */ /* 0x000fc80001000000 */
[----:B------:R-:W-:-:S04]  /*5460*/  LOP3.LUT R0, R0, 0x1, RZ, 0xc0, !PT ;  /* 0x0000000100007812 */ /* 0x000fc800078ec0ff */
[----:B------:R-:W-:-:S04]  /*5470*/  ISETP.EQ.U32.AND P0, PT, R0, 0x1, PT ;  /* 0x000000010000780c */ /* 0x000fc80003f02070 */
[----:B------:R-:W-:-:S09]  /*5480*/  P2R R231, PR, RZ, 0x1 ;  /* 0x00000001ffe77803 */ /* 0x000fd20000000000 */
.L_x_89:
[----:B------:R-:W-:Y:S01]  /*5490*/  ISETP.NE.AND P4, PT, R231, RZ, PT ;  /* 0x000000ffe700720c */ /* 0x000fe20003f85270 */
[----:B------:R-:W-:Y:S01]  /*54a0*/  IMAD.MOV.U32 R215, RZ, RZ, 0x1 ;  /* 0x00000001ffd77424 */ /* 0x000fe200078e00ff */
[----:B------:R-:W-:Y:S01]  /*54b0*/  LEA R5, R73, UR41, 0x3 ;  /* 0x0000002949057c11 */ /* 0x000fe2000f8e18ff */
[----:B------:R-:W-:Y:S01]  /*54c0*/  IMAD.SHL.U32 R209, R18, 0x100, RZ ;  /* 0x0000010012d17824 */ /* 0x000fe200078e00ff */
[----:B------:R-:W-:Y:S01]  /*54d0*/  SHF.L.U32 R2, R222, 0x1f, RZ ;  /* 0x0000001fde027819 */ /* 0x000fe200000006ff */
[----:B------:R-:W-:Y:S01]  /*54e0*/  IMAD.SHL.U32 R207, R19, 0x80, RZ ;  /* 0x0000008013cf7824 */ /* 0x000fe200078e00ff */
[----:B------:R-:W-:Y:S01]  /*54f0*/  CS2R R202, SRZ ;  /* 0x0000000000ca7805 */ /* 0x000fe2000001ff00 */
[----:B------:R-:W-:Y:S01]  /*5500*/  IMAD R71, R73, 0x100, R74 ;  /* 0x0000010049477824 */ /* 0x000fe200078e024a */
[----:B------:R-:W-:Y:S01]  /*5510*/  CS2R R200, SRZ ;  /* 0x0000000000c87805 */ /* 0x000fe2000001ff00 */
[----:B------:R-:W-:Y:S01]  /*5520*/  IMAD.MOV.U32 R72, RZ, RZ, RZ ;  /* 0x000000ffff487224 */ /* 0x000fe200078e00ff */
[----:B------:R-:W-:Y:S01]  /*5530*/  CS2R R198, SRZ ;  /* 0x0000000000c67805 */ /* 0x000fe2000001ff00 */
[----:B------:R-:W-:Y:S01]  /*5540*/  IMAD.U32 R214, RZ, RZ, UR42 ;  /* 0x0000002affd67e24 */ /* 0x000fe2000f8e00ff */
[----:B------:R-:W-:Y:S01]  /*5550*/  CS2R R196, SRZ ;  /* 0x0000000000c47805 */ /* 0x000fe2000001ff00 */
[----:B------:R-:W-:Y:S01]  /*5560*/  VOTEU.ALL UP0, P4 ;  /* 0x0000000000ff7886 */ /* 0x000fe20002000000 */
[----:B------:R-:W-:Y:S01]  /*5570*/  @!P4 SHF.L.U32 R4, R216, 0x1f, RZ ;  /* 0x0000001fd804c819 */ /* 0x000fe200000006ff */
[----:B------:R-:W-:Y:S01]  /*5580*/  IMAD.U32 R212, RZ, RZ, UR43 ;  /* 0x0000002bffd47e24 */ /* 0x000fe2000f8e00ff */
[----:B------:R-:W-:-:S02]  /*5590*/  CS2R R194, SRZ ;  /* 0x0000000000c27805 */ /* 0x000fc4000001ff00 */
[----:B------:R-:W-:Y:S01]  /*55a0*/  CS2R R192, SRZ ;  /* 0x0000000000c07805 */ /* 0x000fe2000001ff00 */
[----:B------:R-:W-:Y:S01]  /*55b0*/  @!UP0 ULEA UR4, UR43, UR41, 0x3 ;  /* 0x000000292b048291 */ /* 0x000fe2000f8e18ff */
[----:B------:R-:W-:Y:S02]  /*55c0*/  CS2R R190, SRZ ;  /* 0x0000000000be7805 */ /* 0x000fe4000001ff00 */
[----:B------:R-:W-:Y:S02]  /*55d0*/  CS2R R188, SRZ ;  /* 0x0000000000bc7805 */ /* 0x000fe4000001ff00 */
[----:B------:R-:W-:Y:S02]  /*55e0*/  CS2R R186, SRZ ;  /* 0x0000000000ba7805 */ /* 0x000fe4000001ff00 */
[----:B------:R-:W-:Y:S02]  /*55f0*/  CS2R R184, SRZ ;  /* 0x0000000000b87805 */ /* 0x000fe4000001ff00 */
[----:B------:R-:W-:-:S02]  /*5600*/  CS2R R182, SRZ ;  /* 0x0000000000b67805 */ /* 0x000fc4000001ff00 */
[----:B------:R-:W-:Y:S02]  /*5610*/  CS2R R180, SRZ ;  /* 0x0000000000b47805 */ /* 0x000fe4000001ff00 */
[----:B------:R-:W-:Y:S02]  /*5620*/  CS2R R178, SRZ ;  /* 0x0000000000b27805 */ /* 0x000fe4000001ff00 */
[----:B------:R-:W-:Y:S01]  /*5630*/  CS2R R176, SRZ ;  /* 0x0000000000b07805 */ /* 0x000fe2000001ff00 */
[----:B------:R-:W2:Y:S01]  /*5640*/  @!P4 SYNCS.PHASECHK.TRANS64.TRYWAIT P1, [UR4+0x30], R4 ;  /* 0x00003004ff00c5a7 */ /* 0x000ea20008021104 */
[----:B------:R-:W-:Y:S01]  /*5650*/  CS2R R174, SRZ ;  /* 0x0000000000ae7805 */ /* 0x000fe2000001ff00 */
[----:B------:R-:W3:Y:S01]  /*5660*/  LDCU.64 UR4, c[0x0][0x888] ;  /* 0x00011100ff0477ac */ /* 0x000ee20008000a00 */
[----:B------:R-:W-:Y:S01]  /*5670*/  CS2R R172, SRZ ;  /* 0x0000000000ac7805 */ /* 0x000fe2000001ff00 */
[----:B------:R-:W4:Y:S01]  /*5680*/  SYNCS.PHASECHK.TRANS64.TRYWAIT P0, [R5+URZ+0xa0], R2 ;  /* 0x0000a002050075a7 */ /* 0x000f2200080011ff */
[----:B---3--:R-:W-:-:S04]  /*5690*/  ISETP.NE.U32.AND P2, PT, RZ, UR4, PT ;  /* 0x00000004ff007c0c */ /* 0x008fc8000bf45070 */
[----:B------:R-:W-:-:S04]  /*56a0*/  ISETP.NE.AND.EX P2, PT, RZ, UR5, PT, P2 ;  /* 0x00000005ff007c0c */ /* 0x000fc8000bf45320 */
[----:B------:R-:W-:Y:S02]  /*56b0*/  SEL R3, RZ, 0xffffffff, P2 ;  /* 0xffffffffff037807 */ /* 0x000fe40001000000 */
[----:B-----5:R-:W-:-:S04]  /*56c0*/  FSETP.NEU.AND P2, PT, R127, RZ, PT ;  /* 0x000000ff7f00720b */ /* 0x020fc80003f4d000 */
[----:B------:R-:W-:Y:S02]  /*56d0*/  SEL R0, RZ, 0xffffffff, P2 ;  /* 0xffffffffff007807 */ /* 0x000fe40001000000 */
[----:B------:R-:W-:-:S04]  /*56e0*/  LOP3.LUT P2, R206, R205, 0xff, RZ, 0xc0, !PT ;  /* 0x000000ffcdce7812 */ /* 0x000fc8000784c0ff */
[----:B------:R-:W-:-:S04]  /*56f0*/  @P3 SEL R0, R3, R0, !P2 ;  /* 0x0000000003003207 */ /* 0x000fc80005000000 */
[----:B------:R-:W-:-:S04]  /*5700*/  LOP3.LUT R0, R0, 0x1, RZ, 0xc0, !PT ;  /* 0x0000000100007812 */ /* 0x000fc800078ec0ff */
[----:B------:R-:W-:-:S04]  /*5710*/  ISETP.NE.U32.AND P2, PT, R0, 0x1, PT ;  /* 0x000000010000780c */ /* 0x000fc80003f45070 */
[----:B------:R-:W-:Y:S02]  /*5720*/  P2R R229, PR, RZ, 0x4 ;  /* 0x00000004ffe57803 */ /* 0x000fe40000000000 */
[----:B--2---:R-:W-:Y:S02]  /*5730*/  @!P4 SEL R215, RZ, 0x1, !P1 ;  /* 0x00000001ffd7c807 */ /* 0x004fe40004800000 */
[----:B----4-:R-:W-:-:S07]  /*5740*/  SEL R211, RZ, 0x1, !P0 ;  /* 0x00000001ffd37807 */ /* 0x010fce0004000000 */
.L_x_298:
[----:B------:R-:W-:Y:S01]  /*5750*/  ISETP.NE.AND P0, PT, R231, RZ, PT ;  /* 0x000000ffe700720c */ /* 0x000fe20003f05270 */
[----:B------:R-:W-:Y:S05]  /*5760*/  YIELD ;  /* 0x0000000000007946 */ /* 0x000fea0003800000 */
[----:B------:R-:W-:Y:S07]  /*5770*/  BSSY B1, `(.L_x_90) ;  /* 0x0000027000017945 */ /* 0x000fee0003800000 */
[----:B------:R-:W-:Y:S05]  /*5780*/  @P0 BRA `(.L_x_91) ;  /* 0x0000000000940947 */ /* 0x000fea0003800000 */
[----:B------:R-:W-:Y:S01]  /*5790*/  ISETP.NE.AND P1, PT, R229, RZ, PT ;  /* 0x000000ffe500720c */ /* 0x000fe20003f25270 */
[----:B------:R-:W-:Y:S01]  /*57a0*/  BSSY B0, `(.L_x_92) ;  /* 0x0000010000007945 */ /* 0x000fe20003800000 */
[----:B------:R-:W-:Y:S02]  /*57b0*/  ISETP.NE.AND P0, PT, R215, RZ, PT ;  /* 0x000000ffd700720c */ /* 0x000fe40003f05270 */
[----:B------:R-:W-:Y:S09]  /*57c0*/  ISETP.NE.U32.AND P2, PT, R226, 0x1, PT ;  /* 0x00000001e200780c */ /* 0x000ff20003f45070 */
[----:B-1----:R-:W-:Y:S02]  /*57d0*/  @P1 IMAD R7, R212, 0x2000, R225 ;  /* 0x00002000d4071824 */ /* 0x002fe400078e02e1 */
[----:B------:R-:W-:Y:S03]  /*57e0*/  @P1 IMAD.MOV.U32 R6, RZ, RZ, 0x10 ;  /* 0x00000010ff061424 */ /* 0x000fe600078e00ff */
[----:B------:R-:W-:Y:S02]  /*57f0*/  @P1 LEA R7, R7, UR41, 0x1 ;  /* 0x0000002907071c11 */ /* 0x000fe4000f8e08ff */
[----:B------:R-:W-:Y:S02]  /*5800*/  @P1 SEL R6, R6, 0xfffffff0, P2 ;  /* 0xfffffff006061807 */ /* 0x000fe40001000000 */
[----:B------:R-:W-:Y:S01]  /*5810*/  @P1 LEA R2, R224, R7, 0x4 ;  /* 0x00000007e0021211 */ /* 0x000fe200078e20ff */
[C---:B------:R-:W-:Y:S02]  /*5820*/  @P1 VIADD R0, R7.reuse, 0x400 ;  /* 0x0000040007001836 */ /* 0x040fe40000000000 */
[----:B------:R-:W-:Y:S03]  /*5830*/  @P1 IMAD.IADD R4, R7, 0x1, R6 ;  /* 0x0000000107041824 */ /* 0x000fe600078e0206 */
[----:B------:R-:W-:Y:S01]  /*5840*/  @P1 LEA R5, R223, R0, 0x4 ;  /* 0x00000000df051211 */ /* 0x000fe200078e20ff */
[----:B------:R-:W-:Y:S06]  /*5850*/  @P0 BRA `(.L_x_93) ;  /* 0x0000000000100947 */ /* 0x000fec0003800000 */
[----:B------:R-:W-:Y:S02]  /*5860*/  LEA R3, R212, UR41, 0x3 ;  /* 0x00000029d4037c11 */ /* 0x000fe4000f8e18ff */
[----:B------:R-:W-:Y:S04]  /*5870*/  SHF.L.U32 R0, R216, 0x1f, RZ ;  /* 0x0000001fd8007819 */ /* 0x000fe800000006ff */
[----:B------:R-:W1:Y:S02]  /*5880*/  SYNCS.PHASECHK.TRANS64.TRYWAIT P0, [R3+URZ+0x30], R0 ;  /* 0x00003000030075a7 */ /* 0x000e6400080011ff */
[----:B-1----:R-:W-:Y:S05]  /*5890*/  @!P0 BRA `(.L_x_94) ;  /* 0x0000008000a88947 */ /* 0x002fea0003800000 */
.L_x_93:
[----:B------:R-:W-:Y:S05]  /*58a0*/  BSYNC B0 ;  /* 0x0000000000007941 */ /* 0x000fea0003800000 */
.L_x_92:
[----:B------:R-:W-:Y:S02]  /*58b0*/  ISETP.NE.AND P0, PT, R229, RZ, PT ;  /* 0x000000ffe500720c */ /* 0x000fe40003f05270 */
[----:B------:R-:W-:Y:S11]  /*58c0*/  IADD3 R212, PT, PT, R212, 0x1, RZ ;  /* 0x00000001d4d47810 */ /* 0x000ff60007ffe0ff */
[----:B------:R-:W2:Y:S01]  /*58d0*/  @P0 LDS.128 R176, [R4+0x400] ;  /* 0x0004000004b00984 */ /* 0x000ea20000000c00 */
[----:B-1----:R-:W-:Y:S01]  /*58e0*/  @P0 IMAD R3, R224, 0x10, R5 ;  /* 0x00000010e0030824 */ /* 0x002fe200078e0205 */
[C---:B------:R-:W-:Y:S01]  /*58f0*/  @P0 IADD3 R5, PT, PT, R6.reuse, R5, RZ ;  /* 0x0000000506050210 */ /* 0x040fe20007ffe0ff */
[C---:B------:R-:W-:Y:S01]  /*5900*/  @P0 IMAD.IADD R0, R6.reuse, 0x1, R2 ;  /* 0x0000000106000824 */ /* 0x040fe200078e0202 */
[----:B------:R1:W3:Y:S01]  /*5910*/  @P0 LDS.128 R172, [R7+0x400] ;  /* 0x0004000007ac0984 */ /* 0x0002e20000000c00 */
[----:B------:R-:W-:Y:S02]  /*5920*/  @P0 IMAD R8, R223, 0x10, R7 ;  /* 0x00000010df080824 */ /* 0x000fe400078e0207 */
[----:B------:R-:W-:Y:S01]  /*5930*/  @P0 IMAD.IADD R6, R6, 0x1, R3 ;  /* 0x0000000106060824 */ /* 0x000fe200078e0203 */
[----:B------:R4:W2:Y:S04]  /*5940*/  @P0 LDS.128 R180, [R2+0x400] ;  /* 0x0004000002b40984 */ /* 0x0008a80000000c00 */
[----:B------:R4:W2:Y:S04]  /*5950*/  @P0 LDS.128 R184, [R0+0x400] ;  /* 0x0004000000b80984 */ /* 0x0008a80000000c00 */
[----:B------:R4:W2:Y:S04]  /*5960*/  @P0 LDS.128 R188, [R8+0x400] ;  /* 0x0004000008bc0984 */ /* 0x0008a80000000c00 */
[----:B------:R4:W2:Y:S04]  /*5970*/  @P0 LDS.128 R192, [R5] ;  /* 0x0000000005c00984 */ /* 0x0008a80000000c00 */
[----:B------:R4:W2:Y:S04]  /*5980*/  @P0 LDS.128 R196, [R3] ;  /* 0x0000000003c40984 */ /* 0x0008a80000000c00 */
[----:B------:R4:W2:Y:S01]  /*5990*/  @P0 LDS.128 R200, [R6] ;  /* 0x0000000006c80984 */ /* 0x0008a20000000c00 */
[C---:B------:R-:W-:Y:S04]  /*59a0*/  ISETP.NE.AND P0, PT, R212.reuse, 0x4, PT ;  /* 0x00000004d400780c */ /* 0x040fe80003f05270 */
[----:B-1----:R-:W-:Y:S02]  /*59b0*/  SEL R7, RZ, 0x1, P0 ;  /* 0x00000001ff077807 */ /* 0x002fe40000000000 */
[----:B------:R-:W-:Y:S02]  /*59c0*/  SEL R212, R212, RZ, P0 ;  /* 0x000000ffd4d47207 */ /* 0x000fe40000000000 */
[----:B------:R-:W-:Y:S02]  /*59d0*/  LOP3.LUT R216, R216, R7, RZ, 0x3c, !PT ;  /* 0x00000007d8d87212 */ /* 0x000fe400078e3cff */
.L_x_91:
[----:B------:R-:W-:Y:S05]  /*59e0*/  BSYNC B1 ;  /* 0x0000000000017941 */ /* 0x000fea0003800000 */
.L_x_90:
[C---:B------:R-:W-:Y:S01]  /*59f0*/  LOP3.LUT P1, RZ, R72.reuse, R211, RZ, 0xfc, !PT ;  /* 0x000000d348ff7212 */ /* 0x040fe2000782fcff */
[----:B------:R-:W-:Y:S01]  /*5a00*/  IMAD.SHL.U32 R70, R72, 0x40, RZ ;  /* 0x0000004048467824 */ /* 0x000fe200078e00ff */
[----:B------:R-:W-:Y:S01]  /*5a10*/  LEA R124, R73, UR41, 0x3 ;  /* 0x00000029497c7c11 */ /* 0x000fe2000f8e18ff */
[----:B------:R-:W-:Y:S02]  /*5a20*/  BSSY B0, `(.L_x_95) ;  /* 0x0000009000007945 */ /* 0x000fe40003800000 */
[----:B------:R-:W-:Y:S05]  /*5a30*/  IMAD.IADD R64, R71, 0x1, R70 ;  /* 0x0000000147407824 */ /* 0x000fea00078e0246 */
[----:B----4-:R-:W-:Y:S04]  /*5a40*/  SHF.R.U32.HI R3, RZ, 0x15, R64 ;  /* 0x00000015ff037819 */ /* 0x010fe80000011640 */
[----:B------:R-:W-:Y:S01]  /*5a50*/  LOP3.LUT P0, RZ, R3, 0x3, R228, 0x48, !PT ;  /* 0x0000000303ff7812 */ /* 0x000fe200078048e4 */
[----:B------:R-:W-:Y:S01]  /*5a60*/  @!UPT UIADD3 URZ, UPT, UPT, URZ, URZ, URZ ;  /* 0x000000fffffff290 */ /* 0x000fe2000fffe0ff */
[----:B------:R-:W-:Y:S11]  /*5a70*/  @P1 BRA `(.L_x_96) ;  /* 0x00000000000c1947 */ /* 0x000ff60003800000 */
[----:B------:R-:W-:Y:S04]  /*5a80*/  SHF.L.U32 R3, R222, 0x1f, RZ ;  /* 0x0000001fde037819 */ /* 0x000fe800000006ff */
[----:B------:R-:W4:Y:S02]  /*5a90*/  SYNCS.PHASECHK.TRANS64.TRYWAIT P1, [R124+URZ+0xa0], R3 ;  /* 0x0000a0037c0075a7 */ /* 0x000f2400080211ff */
[----:B----4-:R-:W-:Y:S05]  /*5aa0*/  @!P1 BRA `(.L_x_97) ;  /* 0x0000008000389947 */ /* 0x010fea0003800000 */
.L_x_96:
[----:B------:R-:W-:Y:S05]  /*5ab0*/  BSYNC B0 ;  /* 0x0000000000007941 */ /* 0x000fea0003800000 */
.L_x_95:
[----:B------:R-:W-:Y:S05]  /*5ac0*/  @!P0 BRA `(.L_x_98) ;  /* 0x0000000000408947 */ /* 0x000fea0003800000 */
[----:B------:R-:W5:Y:S01]  /*5ad0*/  LDCU.64 UR8, c[0x4][0x70] ;  /* 0x01000e00ff0877ac */ /* 0x000f620008000a00 */
[----:B----4-:R-:W-:Y:S01]  /*5ae0*/  MOV R3, 0x0 ;  /* 0x0000000000037802 */ /* 0x010fe20000000f00 */
[----:B------:R-:W-:Y:S02]  /*5af0*/  HFMA2 R12, -RZ, RZ, 0, 5.9604644775390625e-08 ;  /* 0x00000001ff0c7431 */ /* 0x000fe400000001ff */
[----:B------:R-:W-:Y:S02]  /*5b00*/  IMAD.MOV.U32 R8, RZ, RZ, 0x192 ;  /* 0x00000192ff087424 */ /* 0x000fe400078e00ff */
[----:B------:R-:W-:Y:S01]  /*5b10*/  IMAD.MOV.U32 R13, RZ, RZ, RZ ;  /* 0x000000ffff0d7224 */ /* 0x000fe200078e00ff */
[----:B------:R-:W1:Y:S01]  /*5b20*/  LDCU.64 UR6, c[0x4][0x78] ;  /* 0x01000f00ff0677ac */ /* 0x000e620008000a00 */
[----:B------:R-:W4:Y:S01]  /*5b30*/  LDC.64 R2, c[0x4][R3] ;  /* 0x0100000003027b82 */ /* 0x000f220000000a00 */
[----:B------:R-:W2:Y:S01]  /*5b40*/  LDCU.64 UR4, c[0x4][0x10] ;  /* 0x01000200ff0477ac */ /* 0x000ea20008000a00 */
[----:B-----5:R-:W-:Y:S01]  /*5b50*/  MOV R5, UR9 ;  /* 0x0000000900057c02 */ /* 0x020fe20008000f00 */
[----:B------:R-:W-:Y:S01]  /*5b60*/  IMAD.U32 R4, RZ, RZ, UR8 ;  /* 0x00000008ff047e24 */ /* 0x000fe2000f8e00ff */
[----:B-1----:R-:W-:Y:S01]  /*5b70*/  MOV R7, UR7 ;  /* 0x0000000700077c02 */ /* 0x002fe20008000f00 */
[----:B------:R-:W-:Y:S01]  /*5b80*/  IMAD.U32 R6, RZ, RZ, UR6 ;  /* 0x00000006ff067e24 */ /* 0x000fe2000f8e00ff */
[----:B--2---:R-:W-:Y:S01]  /*5b90*/  MOV R11, UR5 ;  /* 0x00000005000b7c02 */ /* 0x004fe20008000f00 */
[----:B------:R-:W-:Y:S02]  /*5ba0*/  IMAD.U32 R10, RZ, RZ, UR4 ;  /* 0x00000004ff0a7e24 */ /* 0x000fe4000f8e00ff */
[----:B------:R-:W-:Y:S07]  /*5bb0*/  LEPC R20, `(.L_x_98) ;  /* 0x000000001014794e */ /* 0x000fee0000000000 */
[----:B---34-:R-:W-:Y:S05]  /*5bc0*/  CALL.ABS.NOINC R2 ;  /* 0x0000000002007343 */ /* 0x018fea0003c00000 */
.L_x_98:
[----:B------:R-:W-:Y:S05]  /*5bd0*/  WARPSYNC.ALL ;  /* 0x0000000000007948 */ /* 0x000fea0003800000 */
[----:B------:R-:W-:Y:S01]  /*5be0*/  R2UR UR4, R64 ;  /* 0x00000000400472ca */ /* 0x000fe200000e0000 */
[----:B------:R-:W-:Y:S01]  /*5bf0*/  BSSY.RECONVERGENT B1, `(.L_x_99) ;  /* 0x00002dc000017945 */ /* 0x000fe20003800200 */
[C---:B---3--:R-:W-:Y:S02]  /*5c00*/  SHF.L.U32 R126, R172.reuse, 0x10, RZ ;  /* 0x00000010ac7e7819 */ /* 0x048fe400000006ff */
[----:B------:R-:W-:Y:S02]  /*5c10*/  LOP3.LUT R129, R172, 0xffff0000, RZ, 0xc0, !PT ;  /* 0xffff0000ac817812 */ /* 0x000fe400078ec0ff */
[C---:B------:R-:W-:Y:S02]  /*5c20*/  SHF.L.U32 R128, R173.reuse, 0x10, RZ ;  /* 0x00000010ad807819 */ /* 0x040fe400000006ff */
[----:B------:R-:W-:Y:S02]  /*5c30*/  LOP3.LUT R76, R173, 0xffff0000, RZ, 0xc0, !PT ;  /* 0xffff0000ad4c7812 */ /* 0x000fe400078ec0ff */
[C---:B------:R-:W-:Y:S02]  /*5c40*/  SHF.L.U32 R69, R174.reuse, 0x10, RZ ;  /* 0x00000010ae457819 */ /* 0x040fe400000006ff */
[----:B------:R-:W-:Y:S01]  /*5c50*/  LOP3.LUT R78, R174, 0xffff0000, RZ, 0xc0, !PT ;  /* 0xffff0000ae4e7812 */ /* 0x000fe200078ec0ff */
[----:B-1----:R-:W1:Y:S01]  /*5c60*/  LDTM.x64 R4, tmem[UR4] ;  /* 0x00000004000479ee */ /* 0x002e620008340000 */
[----:B--2---:R-:W-:Y:S02]  /*5c70*/  SHF.L.U32 R77, R176, 0x10, RZ ;  /* 0x00000010b04d7819 */ /* 0x004fe400000006ff */
[----:B------:R-:W-:Y:S02]  /*5c80*/  MOV R118, 0x3bbb989d ;  /* 0x3bbb989d00767802 */ /* 0x000fe40000000f00 */
[----:B------:R-:W-:Y:S02]  /*5c90*/  ISETP.NE.AND P1, PT, R72, 0x3, PT ;  /* 0x000000034800780c */ /* 0x000fe40003f25270 */
[----:B------:R-:W-:Y:S11]  /*5ca0*/  MOV R167, UR37 ;  /* 0x0000002500a77c02 */ /* 0x000ff60008000f00 */
[----:B------:R-:W-:Y:S01]  /*5cb0*/  @!P1 NOP ;  /* 0x0000000000009918 */ /* 0x000fe20000000000 */
[----:B----4-:R-:W-:Y:S02]  /*5cc0*/  @!P1 IADD3 R124, PT, PT, R124, 0xb0, RZ ;  /* 0x000000b07c7c9810 */ /* 0x010fe40007ffe0ff */
[----:B------:R-:W-:Y:S02]  /*5cd0*/  @!P1 IADD3 R125, PT, PT, R73, 0x1, RZ ;  /* 0x00000001497d9810 */ /* 0x000fe40007ffe0ff */
[----:B------:R-:W-:Y:S01]  /*5ce0*/  @!P1 PRMT R124, R167, 0x654, R124 ;  /* 0x00000654a77c9816 */ /* 0x000fe2000000007c */
[C---:B-1----:R-:W-:Y:S01]  /*5cf0*/  FMUL R0, R75.reuse, R4 ;  /* 0x000000044b007220 */ /* 0x042fe20000400000 */
[C---:B------:R-:W-:Y:S01]  /*5d00*/  FMUL R2, R75.reuse, R5 ;  /* 0x000000054b027220 */ /* 0x040fe20000400000 */
[C---:B------:R-:W-:Y:S01]  /*5d10*/  FMUL R3, R75.reuse, R6 ;  /* 0x000000064b037220 */ /* 0x040fe20000400000 */
[C---:B------:R-:W-:Y:S01]  /*5d20*/  FMUL R7, R75.reuse, R7 ;  /* 0x000000074b077220 */ /* 0x040fe20000400000 */
[----:B------:R-:W-:Y:S01]  /*5d30*/  FMUL R4, R75, R8 ;  /* 0x000000084b047220 */ /* 0x000fe20000400000 */
[C---:B------:R-:W-:Y:S01]  /*5d40*/  FFMA R0, R127.reuse, R126, R0 ;  /* 0x0000007e7f007223 */ /* 0x040fe20000000000 */
[C---:B------:R-:W-:Y:S01]  /*5d50*/  FFMA R2, R127.reuse, R129, R2 ;  /* 0x000000817f027223 */ /* 0x040fe20000000002 */
[C---:B------:R-:W-:Y:S01]  /*5d60*/  FFMA R3, R127.reuse, R128, R3 ;  /* 0x000000807f037223 */ /* 0x040fe20000000003 */
[C---:B------:R-:W-:Y:S01]  /*5d70*/  FFMA R7, R127.reuse, R76, R7 ;  /* 0x0000004c7f077223 */ /* 0x040fe20000000007 */
[----:B------:R-:W-:Y:S01]  /*5d80*/  FFMA R4, R127, R69, R4 ;  /* 0x000000457f047223 */ /* 0x000fe20000000004 */
[----:B------:R-:W-:Y:S01]  /*5d90*/  FMUL R5, R75, R9 ;  /* 0x000000094b057220 */ /* 0x000fe20000400000 */
[----:B------:R-:W-:Y:S01]  /*5da0*/  SHF.L.U32 R69, R175, 0x10, RZ ;  /* 0x00000010af457819 */ /* 0x000fe200000006ff */
[----:B------:R-:W-:Y:S01]  /*5db0*/  FMUL R6, R75, R10 ;  /* 0x0000000a4b067220 */ /* 0x000fe20000400000 */
[----:B------:R-:W-:Y:S01]  /*5dc0*/  LOP3.LUT R76, R175, 0xffff0000, RZ, 0xc0, !PT ;  /* 0xffff0000af4c7812 */ /* 0x000fe200078ec0ff */
[----:B------:R-:W-:Y:S01]  /*5dd0*/  FMUL R11, R75, R11 ;  /* 0x0000000b4b0b7220 */ /* 0x000fe20000400000 */
[----:B------:R-:W-:Y:S01]  /*5de0*/  FFMA R5, R127, R78, R5 ;  /* 0x0000004e7f057223 */ /* 0x000fe20000000005 */
[----:B------:R-:W-:Y:S01]  /*5df0*/  FMUL R8, R75, R12 ;  /* 0x0000000c4b087220 */ /* 0x000fe20000400000 */
[----:B------:R-:W-:Y:S01]  /*5e00*/  LOP3.LUT R78, R176, 0xffff0000, RZ, 0xc0, !PT ;  /* 0xffff0000b04e7812 */ /* 0x000fe200078ec0ff */
[----:B------:R-:W-:Y:S01]  /*5e10*/  FFMA R6, R127, R69, R6 ;  /* 0x000000457f067223 */ /* 0x000fe20000000006 */
[----:B------:R-:W-:Y:S01]  /*5e20*/  FMUL R9, R75, R13 ;  /* 0x0000000d4b097220 */ /* 0x000fe20000400000 */
[----:B------:R-:W-:Y:S01]  /*5e30*/  SHF.L.U32 R69, R177, 0x10, RZ ;  /* 0x00000010b1457819 */ /* 0x000fe200000006ff */
[----:B------:R-:W-:Y:S01]  /*5e40*/  FMUL R10, R75, R14 ;  /* 0x0000000e4b0a7220 */ /* 0x000fe20000400000 */
[C---:B------:R-:W-:Y:S01]  /*5e50*/  FFMA R11, R127.reuse, R76, R11 ;  /* 0x0000004c7f0b7223 */ /* 0x040fe2000000000b */
[----:B------:R-:W-:Y:S01]  /*5e60*/  FFMA R8, R127, R77, R8 ;  /* 0x0000004d7f087223 */ /* 0x000fe20000000008 */
[----:B------:R-:W-:Y:S01]  /*5e70*/  LOP3.LUT R76, R177, 0xffff0000, RZ, 0xc0, !PT ;  /* 0xffff0000b14c7812 */ /* 0x000fe200078ec0ff */
[----:B------:R-:W-:Y:S01]  /*5e80*/  FMUL R15, R75, R15 ;  /* 0x0000000f4b0f7220 */ /* 0x000fe20000400000 */
[----:B------:R-:W-:Y:S01]  /*5e90*/  FFMA R9, R127, R78, R9 ;  /* 0x0000004e7f097223 */ /* 0x000fe20000000009 */
[C---:B------:R-:W-:Y:S01]  /*5ea0*/  SHF.L.U32 R77, R178.reuse, 0x10, RZ ;  /* 0x00000010b24d7819 */ /* 0x040fe200000006ff */
[----:B------:R-:W-:Y:S01]  /*5eb0*/  FMUL R12, R75, R16 ;  /* 0x000000104b0c7220 */ /* 0x000fe20000400000 */
[----:B------:R-:W-:Y:S01]  /*5ec0*/  FFMA R10, R127, R69, R10 ;  /* 0x000000457f0a7223 */ /* 0x000fe2000000000a */
[----:B------:R-:W-:Y:S01]  /*5ed0*/  LOP3.LUT R78, R178, 0xffff0000, RZ, 0xc0, !PT ;  /* 0xffff0000b24e7812 */ /* 0x000fe200078ec0ff */
[----:B------:R-:W-:Y:S01]  /*5ee0*/  FMUL R13, R75, R17 ;  /* 0x000000114b0d7220 */ /* 0x000fe20000400000 */
[----:B------:R-:W-:Y:S01]  /*5ef0*/  SHF.L.U32 R69, R179, 0x10, RZ ;  /* 0x00000010b3457819 */ /* 0x000fe200000006ff */
[----:B------:R-:W-:Y:S01]  /*5f00*/  FMUL R14, R75, R18 ;  /* 0x000000124b0e7220 */ /* 0x000fe20000400000 */
[C---:B------:R-:W-:Y:S01]  /*5f10*/  FFMA R15, R127.reuse, R76, R15 ;  /* 0x0000004c7f0f7223 */ /* 0x040fe2000000000f */
[----:B------:R-:W-:Y:S01]  /*5f20*/  FFMA R12, R127, R77, R12 ;  /* 0x0000004d7f0c7223 */ /* 0x000fe2000000000c */
[----:B------:R-:W-:Y:S01]  /*5f30*/  LOP3.LUT R76, R179, 0xffff0000, RZ, 0xc0, !PT ;  /* 0xffff0000b34c7812 */ /* 0x000fe200078ec0ff */
[----:B------:R-:W-:Y:S01]  /*5f40*/  FMUL R19, R75, R19 ;  /* 0x000000134b137220 */ /* 0x000fe20000400000 */
[C---:B------:R-:W-:Y:S01]  /*5f50*/  FFMA R13, R127.reuse, R78, R13 ;  /* 0x0000004e7f0d7223 */ /* 0x040fe2000000000d */
[----:B------:R-:W-:Y:S01]  /*5f60*/  FFMA R14, R127, R69, R14 ;  /* 0x000000457f0e7223 */ /* 0x000fe2000000000e */
[C---:B------:R-:W-:Y:S01]  /*5f70*/  SHF.L.U32 R69, R180.reuse, 0x10, RZ ;  /* 0x00000010b4457819 */ /* 0x040fe200000006ff */
[C---:B------:R-:W-:Y:S01]  /*5f80*/  FMUL R16, R75.reuse, R20 ;  /* 0x000000144b107220 */ /* 0x040fe20000400000 */
[----:B------:R-:W-:Y:S01]  /*5f90*/  LOP3.LUT R78, R180, 0xffff0000, RZ, 0xc0, !PT ;  /* 0xffff0000b44e7812 */ /* 0x000fe200078ec0ff */
[----:B------:R-:W-:Y:S01]  /*5fa0*/  FMUL R17, R75, R21 ;  /* 0x000000154b117220 */ /* 0x000fe20000400000 */
[----:B------:R-:W-:Y:S01]  /*5fb0*/  FFMA R19, R127, R76, R19 ;  /* 0x0000004c7f137223 */ /* 0x000fe20000000013 */
[----:B------:R-:W-:Y:S01]  /*5fc0*/  SHF.L.U32 R77, R181, 0x10, RZ ;  /* 0x00000010b54d7819 */ /* 0x000fe200000006ff */
[----:B------:R-:W-:Y:S01]  /*5fd0*/  FMUL R18, R75, R22 ;  /* 0x000000164b127220 */ /* 0x000fe20000400000 */
[----:B------:R-:W-:Y:S01]  /*5fe0*/  LOP3.LUT R76, R181, 0xffff0000, RZ, 0xc0, !PT ;  /* 0xffff0000b54c7812 */ /* 0x000fe200078ec0ff */
[----:B------:R-:W-:Y:S01]  /*5ff0*/  FMUL R23, R75, R23 ;  /* 0x000000174b177220 */ /* 0x000fe20000400000 */
[C---:B------:R-:W-:Y:S01]  /*6000*/  FFMA R16, R127.reuse, R69, R16 ;  /* 0x000000457f107223 */ /* 0x040fe20000000010 */
[----:B------:R-:W-:Y:S01]  /*6010*/  FFMA R17, R127, R78, R17 ;  /* 0x0000004e7f117223 */ /* 0x000fe20000000011 */
[C---:B------:R-:W-:Y:S01]  /*6020*/  SHF.L.U32 R69, R182.reuse, 0x10, RZ ;  /* 0x00000010b6457819 */ /* 0x040fe200000006ff */
[----:B------:R-:W-:Y:S01]  /*6030*/  FMUL R20, R75, R24 ;  /* 0x000000184b147220 */ /* 0x000fe20000400000 */
[C---:B------:R-:W-:Y:S01]  /*6040*/  FFMA R18, R127.reuse, R77, R18 ;  /* 0x0000004d7f127223 */ /* 0x040fe20000000012 */
[----:B------:R-:W-:Y:S01]  /*6050*/  FFMA R23, R127, R76, R23 ;  /* 0x0000004c7f177223 */ /* 0x000fe20000000017 */
[----:B------:R-:W-:Y:S01]  /*6060*/  LOP3.LUT R76, R182, 0xffff0000, RZ, 0xc0, !PT ;  /* 0xffff0000b64c7812 */ /* 0x000fe200078ec0ff */
[----:B------:R-:W-:Y:S01]  /*6070*/  FMUL R21, R75, R25 ;  /* 0x000000194b157220 */ /* 0x000fe20000400000 */
[----:B------:R-:W-:Y:S01]  /*6080*/  SHF.L.U32 R77, R183, 0x10, RZ ;  /* 0x00000010b74d7819 */ /* 0x000fe200000006ff */
[----:B------:R-:W-:Y:S01]  /*6090*/  FMUL R22, R75, R26 ;  /* 0x0000001a4b167220 */ /* 0x000fe20000400000 */
[----:B------:R-:W-:Y:S01]  /*60a0*/  FFMA R20, R127, R69, R20 ;  /* 0x000000457f147223 */ /* 0x000fe20000000014 */
[----:B------:R-:W-:Y:S01]  /*60b0*/  LOP3.LUT R78, R183, 0xffff0000, RZ, 0xc0, !PT ;  /* 0xffff0000b74e7812 */ /* 0x000fe200078ec0ff */
[C---:B------:R-:W-:Y:S01]  /*60c0*/  FMUL R27, R75.reuse, R27 ;  /* 0x0000001b4b1b7220 */ /* 0x040fe20000400000 */
[C---:B------:R-:W-:Y:S01]  /*60d0*/  SHF.L.U32 R69, R184.reuse, 0x10, RZ ;  /* 0x00000010b8457819 */ /* 0x040fe200000006ff */
[----:B------:R-:W-:Y:S01]  /*60e0*/  FMUL R24, R75, R28 ;  /* 0x0000001c4b187220 */ /* 0x000fe20000400000 */
[C---:B------:R-:W-:Y:S01]  /*60f0*/  FFMA R21, R127.reuse, R76, R21 ;  /* 0x0000004c7f157223 */ /* 0x040fe20000000015 */
[----:B------:R-:W-:Y:S01]  /*6100*/  FFMA R22, R127, R77, R22 ;  /* 0x0000004d7f167223 */ /* 0x000fe20000000016 */
[----:B------:R-:W-:Y:S01]  /*6110*/  LOP3.LUT R76, R184, 0xffff0000, RZ, 0xc0, !PT ;  /* 0xffff0000b84c7812 */ /* 0x000fe200078ec0ff */
[----:B------:R-:W-:Y:S01]  /*6120*/  FMUL R25, R75, R29 ;  /* 0x0000001d4b197220 */ /* 0x000fe20000400000 */
[C---:B------:R-:W-:Y:S01]  /*6130*/  FFMA R27, R127.reuse, R78, R27 ;  /* 0x0000004e7f1b7223 */ /* 0x040fe2000000001b */
[----:B------:R-:W-:Y:S01]  /*6140*/  FFMA R24, R127, R69, R24 ;  /* 0x000000457f187223 */ /* 0x000fe20000000018 */
[----:B------:R-:W-:Y:S01]  /*6150*/  SHF.L.U32 R69, R185, 0x10, RZ ;  /* 0x00000010b9457819 */ /* 0x000fe200000006ff */
[----:B------:R-:W-:Y:S01]  /*6160*/  FMUL R26, R75, R30 ;  /* 0x0000001e4b1a7220 */ /* 0x000fe20000400000 */
[----:B------:R-:W-:Y:S01]  /*6170*/  LOP3.LUT R78, R185, 0xffff0000, RZ, 0xc0, !PT ;  /* 0xffff0000b94e7812 */ /* 0x000fe200078ec0ff */
[----:B------:R-:W-:Y:S01]  /*6180*/  FMUL R31, R75, R31 ;  /* 0x0000001f4b1f7220 */ /* 0x000fe20000400000 */
[----:B------:R-:W-:Y:S01]  /*6190*/  FFMA R25, R127, R76, R25 ;  /* 0x0000004c7f197223 */ /* 0x000fe20000000019 */
[C---:B------:R-:W-:Y:S01]  /*61a0*/  SHF.L.U32 R77, R186.reuse, 0x10, RZ ;  /* 0x00000010ba4d7819 */ /* 0x040fe200000006ff */
[C---:B------:R-:W-:Y:S01]  /*61b0*/  FMUL R28, R75.reuse, R32 ;  /* 0x000000204b1c7220 */ /* 0x040fe20000400000 */
[----:B------:R-:W-:Y:S01]  /*61c0*/  LOP3.LUT R76, R186, 0xffff0000, RZ, 0xc0, !PT ;  /* 0xffff0000ba4c7812 */ /* 0x000fe200078ec0ff */
[----:B------:R-:W-:Y:S01]  /*61d0*/  FMUL R29, R75, R33 ;  /* 0x000000214b1d7220 */ /* 0x000fe20000400000 */
[C---:B------:R-:W-:Y:S01]  /*61e0*/  FFMA R26, R127.reuse, R69, R26 ;  /* 0x000000457f1a7223 */ /* 0x040fe2000000001a */
[----:B------:R-:W-:Y:S01]  /*61f0*/  FFMA R31, R127, R78, R31 ;  /* 0x0000004e7f1f7223 */ /* 0x000fe2000000001f */
[----:B------:R-:W-:Y:S01]  /*6200*/  SHF.L.U32 R69, R187, 0x10, RZ ;  /* 0x00000010bb457819 */ /* 0x000fe200000006ff */
[----:B------:R-:W-:Y:S01]  /*6210*/  FMUL R30, R75, R34 ;  /* 0x000000224b1e7220 */ /* 0x000fe20000400000 */
[C---:B------:R-:W-:Y:S01]  /*6220*/  FFMA R28, R127.reuse, R77, R28 ;  /* 0x0000004d7f1c7223 */ /* 0x040fe2000000001c */
[----:B------:R-:W-:Y:S01]  /*6230*/  FFMA R29, R127, R76, R29 ;  /* 0x0000004c7f1d7223 */ /* 0x000fe2000000001d */
[----:B------:R-:W-:Y:S01]  /*6240*/  LOP3.LUT R76, R187, 0xffff0000, RZ, 0xc0, !PT ;  /* 0xffff0000bb4c7812 */ /* 0x000fe200078ec0ff */
[C---:B------:R-:W-:Y:S01]  /*6250*/  FMUL R35, R75.reuse, R35 ;  /* 0x000000234b237220 */ /* 0x040fe20000400000 */
        /* <DEDUP_REMOVED lines=83> */
[C---:B------:R-:W-:Y:S01]  /*6790*/  FFMA R57, R127.reuse, R78, R57 ;  /* 0x0000004e7f397223 */ /* 0x040fe20000000039 */
[C---:B------:R-:W-:Y:S01]  /*67a0*/  FFMA R58, R127.reuse, R77, R58 ;  /* 0x0000004d7f3a7223 */ /* 0x040fe2000000003a */
[C---:B------:R-:W-:Y:S01]  /*67b0*/  SHF.L.U32 R69, R202.reuse, 0x10, RZ ;  /* 0x00000010ca457819 */ /* 0x040fe200000006ff */
[----:B------:R-:W-:Y:S01]  /*67c0*/  FFMA R63, R127, R76, R63 ;  /* 0x0000004c7f3f7223 */ /* 0x000fe2000000003f */
[C---:B------:R-:W-:Y:S01]  /*67d0*/  FMUL R60, R75.reuse, R64 ;  /* 0x000000404b3c7220 */ /* 0x040fe20000400000 */
[----:B------:R-:W-:Y:S01]  /*67e0*/  LOP3.LUT R76, R202, 0xffff0000, RZ, 0xc0, !PT ;  /* 0xffff0000ca4c7812 */ /* 0x000fe200078ec0ff */
[----:B------:R-:W-:Y:S01]  /*67f0*/  FMUL R61, R75, R65 ;  /* 0x000000414b3d7220 */ /* 0x000fe20000400000 */
[----:B------:R-:W-:Y:S01]  /*6800*/  SHF.L.U32 R77, R203, 0x10, RZ ;  /* 0x00000010cb4d7819 */ /* 0x000fe200000006ff */
[----:B------:R-:W-:Y:S01]  /*6810*/  FMUL R62, R75, R66 ;  /* 0x000000424b3e7220 */ /* 0x000fe20000400000 */
[----:B------:R-:W-:Y:S01]  /*6820*/  LOP3.LUT R78, R203, 0xffff0000, RZ, 0xc0, !PT ;  /* 0xffff0000cb4e7812 */ /* 0x000fe200078ec0ff */
[----:B------:R-:W-:Y:S02]  /*6830*/  HFMA2 R64, -RZ, RZ, 3.7421875, 0 ;  /* 0x437c0000ff407431 */ /* 0x000fe400000001ff */
[----:B------:R-:W-:Y:S01]  /*6840*/  FMUL R67, R75, R67 ;  /* 0x000000434b437220 */ /* 0x000fe20000400000 */
[C---:B------:R-:W-:Y:S01]  /*6850*/  FFMA R60, R127.reuse, R69, R60 ;  /* 0x000000457f3c7223 */ /* 0x040fe2000000003c */
[C---:B------:R-:W-:Y:S01]  /*6860*/  FFMA R61, R127.reuse, R76, R61 ;  /* 0x0000004c7f3d7223 */ /* 0x040fe2000000003d */
[C---:B------:R-:W-:Y:S01]  /*6870*/  FFMA R62, R127.reuse, R77, R62 ;  /* 0x0000004d7f3e7223 */ /* 0x040fe2000000003e */
[----:B------:R-:W-:Y:S01]  /*6880*/  FFMA R67, R127, R78, R67 ;  /* 0x0000004e7f437223 */ /* 0x000fe20000000043 */
[----:B------:R-:W-:Y:S01]  /*6890*/  FFMA.SAT R65, R0, -R118, 0.5 ;  /* 0x3f00000000417423 */ /* 0x000fe20000002876 */
[----:B------:R1:W-:Y:S01]  /*68a0*/  @!P1 SYNCS.ARRIVE.TRANS64.RED.A1T0 RZ, [R124+URZ], RZ ;  /* 0x000000ff7cff99a7 */ /* 0x0003e200081004ff */
[----:B------:R-:W-:Y:S02]  /*68b0*/  @!P1 ISETP.NE.AND P0, PT, R125, 0x2, PT ;  /* 0x000000027d00980c */ /* 0x000fe40003f05270 */
[----:B------:R-:W-:Y:S02]  /*68c0*/  FFMA.RM R66, R65, R64, 12582913 ;  /* 0x4b40000141427423 */ /* 0x000fe40000004040 */
[----:B------:R-:W-:Y:S02]  /*68d0*/  @!P1 SEL R73, R125, RZ, P0 ;  /* 0x000000ff7d499207 */ /* 0x000fe40000000000 */
[----:B------:R-:W-:Y:S04]  /*68e0*/  FADD R65, R66, -12583039 ;  /* 0xcb40007f42417421 */ /* 0x000fe80000000000 */
[C---:B------:R-:W-:Y:S04]  /*68f0*/  FFMA R65, R0.reuse, -1.4426950216293334961, -R65 ;  /* 0xbfb8aa3b00417823 */ /* 0x040fe80000000841 */
[----:B------:R-:W-:Y:S01]  /*6900*/  FFMA R65, R0, -1.925963033500011079e-08, R65 ;  /* 0xb2a5706000417823 */ /* 0x000fe20000000041 */
[----:B------:R-:W-:Y:S03]  /*6910*/  FFMA.SAT R69, R2, -R118, 0.5 ;  /* 0x3f00000002457423 */ /* 0x000fe60000002876 */
[----:B------:R2:W3:Y:S01]  /*6920*/  MUFU.EX2 R119, R65 ;  /* 0x0000004100777308 */ /* 0x0004e20000000800 */
[----:B------:R-:W-:Y:S04]  /*6930*/  FFMA.RM R76, R69, R64, 12582913 ;  /* 0x4b400001454c7423 */ /* 0x000fe80000004040 */
[C---:B------:R-:W-:Y:S01]  /*6940*/  FADD R69, R76.reuse, -12583039 ;  /* 0xcb40007f4c457421 */ /* 0x040fe20000000000 */
[----:B------:R-:W-:Y:S03]  /*6950*/  SHF.L.U32 R76, R76, 0x17, RZ ;  /* 0x000000174c4c7819 */ /* 0x000fe600000006ff */
[C---:B------:R-:W-:Y:S04]  /*6960*/  FFMA R69, R2.reuse, -1.4426950216293334961, -R69 ;  /* 0xbfb8aa3b02457823 */ /* 0x040fe80000000845 */
[----:B------:R-:W-:Y:S01]  /*6970*/  FFMA R69, R2, -1.925963033500011079e-08, R69 ;  /* 0xb2a5706002457823 */ /* 0x000fe20000000045 */
[----:B------:R-:W-:Y:S04]  /*6980*/  FFMA.SAT R77, R3, -R118, 0.5 ;  /* 0x3f000000034d7423 */ /* 0x000fe80000002876 */
[----:B------:R-:W-:Y:S01]  /*6990*/  FFMA.RM R77, R77, R64, 12582913 ;  /* 0x4b4000014d4d7423 */ /* 0x000fe20000004040 */
[----:B------:R-:W4:Y:S03]  /*69a0*/  MUFU.EX2 R69, R69 ;  /* 0x0000004500457308 */ /* 0x000f260000000800 */
[C---:B------:R-:W-:Y:S01]  /*69b0*/  FADD R0, R77.reuse, -12583039 ;  /* 0xcb40007f4d007421 */ /* 0x040fe20000000000 */
[----:B------:R-:W-:Y:S03]  /*69c0*/  SHF.L.U32 R77, R77, 0x17, RZ ;  /* 0x000000174d4d7819 */ /* 0x000fe600000006ff */
[C---:B------:R-:W-:Y:S04]  /*69d0*/  FFMA R0, R3.reuse, -1.4426950216293334961, -R0 ;  /* 0xbfb8aa3b03007823 */ /* 0x040fe80000000800 */
[----:B------:R-:W-:Y:S01]  /*69e0*/  FFMA R0, R3, -1.925963033500011079e-08, R0 ;  /* 0xb2a5706003007823 */ /* 0x000fe20000000000 */
[----:B------:R-:W-:Y:S03]  /*69f0*/  FFMA.SAT R3, R7, -R118, 0.5 ;  /* 0x3f00000007037423 */ /* 0x000fe60000002876 */
[----:B------:R-:W5:Y:S01]  /*6a00*/  MUFU.EX2 R120, R0 ;  /* 0x0000000000787308 */ /* 0x000f620000000800 */
[----:B------:R-:W-:Y:S04]  /*6a10*/  FFMA.RM R78, R3, R64, 12582913 ;  /* 0x4b400001034e7423 */ /* 0x000fe80000004040 */
[C---:B------:R-:W-:Y:S01]  /*6a20*/  FADD R2, R78.reuse, -12583039 ;  /* 0xcb40007f4e027421 */ /* 0x040fe20000000000 */
[----:B------:R-:W-:Y:S03]  /*6a30*/  SHF.L.U32 R78, R78, 0x17, RZ ;  /* 0x000000174e4e7819 */ /* 0x000fe600000006ff */
[C---:B------:R-:W-:Y:S04]  /*6a40*/  FFMA R2, R7.reuse, -1.4426950216293334961, -R2 ;  /* 0xbfb8aa3b07027823 */ /* 0x040fe80000000802 */
[----:B------:R-:W-:Y:S01]  /*6a50*/  FFMA R2, R7, -1.925963033500011079e-08, R2 ;  /* 0xb2a5706007027823 */ /* 0x000fe20000000002 */
[C---:B------:R-:W-:Y:S03]  /*6a60*/  FFMA.SAT R3, R4.reuse, -R118, 0.5 ;  /* 0x3f00000004037423 */ /* 0x040fe60000002876 */
[----:B------:R-:W1:Y:S01]  /*6a70*/  MUFU.EX2 R121, R2 ;  /* 0x0000000200797308 */ /* 0x000e620000000800 */
[----:B------:R-:W-:Y:S04]  /*6a80*/  FFMA.RM R79, R3, R64, 12582913 ;  /* 0x4b400001034f7423 */ /* 0x000fe80000004040 */
[----:B------:R-:W-:Y:S04]  /*6a90*/  FADD R3, R79, -12583039 ;  /* 0xcb40007f4f037421 */ /* 0x000fe80000000000 */
[C---:B------:R-:W-:Y:S04]  /*6aa0*/  FFMA R3, R4.reuse, -1.4426950216293334961, -R3 ;  /* 0xbfb8aa3b04037823 */ /* 0x040fe80000000803 */
[----:B------:R-:W-:Y:S01]  /*6ab0*/  FFMA R3, R4, -1.925963033500011079e-08, R3 ;  /* 0xb2a5706004037823 */ /* 0x000fe20000000003 */
[----:B------:R-:W-:Y:S03]  /*6ac0*/  FFMA.SAT R7, R5, -R118, 0.5 ;  /* 0x3f00000005077423 */ /* 0x000fe60000002876 */
[----:B------:R3:W1:Y:S01]  /*6ad0*/  MUFU.EX2 R122, R3 ;  /* 0x00000003007a7308 */ /* 0x0006620000000800 */
[----:B------:R-:W-:Y:S04]  /*6ae0*/  FFMA.RM R80, R7, R64, 12582913 ;  /* 0x4b40000107507423 */ /* 0x000fe80000004040 */
[----:B------:R-:W-:Y:S04]  /*6af0*/  FADD R4, R80, -12583039 ;  /* 0xcb40007f50047421 */ /* 0x000fe80000000000 */
        /* <DEDUP_REMOVED lines=57> */
[----:B------:R-:W1:Y:S01]  /*6e90*/  MUFU.EX2 R135, R13 ;  /* 0x0000000d00877308 */ /* 0x000e620000000800 */
        /* <DEDUP_REMOVED lines=41> */
[----:B------:R1:W1:Y:S01]  /*7130*/  MUFU.EX2 R142, R20 ;  /* 0x00000014008e7308 */ /* 0x0002620000000800 */
        /* <DEDUP_REMOVED lines=126> */
[----:B--2---:R-:W-:Y:S04]  /*7920*/  FFMA.RM R65, R43, R64, 12582913 ;  /* 0x4b4000012b417423 */ /* 0x004fe80000004040 */
[----:B------:R-:W-:Y:S04]  /*7930*/  FADD R42, R65, -12583039 ;  /* 0xcb40007f412a7421 */ /* 0x000fe80000000000 */
[C---:B------:R-:W-:Y:S04]  /*7940*/  FFMA R42, R47.reuse, -1.4426950216293334961, -R42 ;  /* 0xbfb8aa3b2f2a7823 */ /* 0x040fe8000000082a */
[----:B------:R-:W-:Y:S01]  /*7950*/  FFMA R42, R47, -1.925963033500011079e-08, R42 ;  /* 0xb2a570602f2a7823 */ /* 0x000fe2000000002a */
[C---:B------:R-:W-:Y:S03]  /*7960*/  FFMA.SAT R43, R44.reuse, -R118, 0.5 ;  /* 0x3f0000002c2b7423 */ /* 0x040fe60000002876 */
[----:B------:R-:W2:Y:S01]  /*7970*/  MUFU.EX2 R164, R42 ;  /* 0x0000002a00a47308 */ /* 0x000ea20000000800 */
[----:B------:R-:W-:Y:S04]  /*7980*/  FFMA.RM R47, R43, R64, 12582913 ;  /* 0x4b4000012b2f7423 */ /* 0x000fe80000004040 */
[----:B------:R-:W-:Y:S04]  /*7990*/  FADD R43, R47, -12583039 ;  /* 0xcb40007f2f2b7421 */ /* 0x000fe80000000000 */
[C---:B------:R-:W-:Y:S04]  /*79a0*/  FFMA R43, R44.reuse, -1.4426950216293334961, -R43 ;  /* 0xbfb8aa3b2c2b7823 */ /* 0x040fe8000000082b */
[----:B------:R-:W-:Y:S01]  /*79b0*/  FFMA R43, R44, -1.925963033500011079e-08, R43 ;  /* 0xb2a570602c2b7823 */ /* 0x000fe2000000002b */
[----:B---3--:R-:W-:Y:S03]  /*79c0*/  FFMA.SAT R3, R45, -R118, 0.5 ;  /* 0x3f0000002d037423 */ /* 0x008fe60000002876 */
[----:B------:R-:W3:Y:S01]  /*79d0*/  MUFU.EX2 R165, R43 ;  /* 0x0000002b00a57308 */ /* 0x000ee20000000800 */
[----:B------:R-:W-:Y:S04]  /*79e0*/  FFMA.RM R44, R3, R64, 12582913 ;  /* 0x4b400001032c7423 */ /* 0x000fe80000004040 */
[----:B------:R-:W-:Y:S04]  /*79f0*/  FADD R0, R44, -12583039 ;  /* 0xcb40007f2c007421 */ /* 0x000fe80000000000 */
[C---:B------:R-:W-:Y:S04]  /*7a00*/  FFMA R0, R45.reuse, -1.4426950216293334961, -R0 ;  /* 0xbfb8aa3b2d007823 */ /* 0x040fe80000000800 */
[----:B------:R-:W-:Y:S01]  /*7a10*/  FFMA R0, R45, -1.925963033500011079e-08, R0 ;  /* 0xb2a570602d007823 */ /* 0x000fe20000000000 */
[C---:B------:R-:W-:Y:S03]  /*7a20*/  FFMA.SAT R3, R46.reuse, -R118, 0.5 ;  /* 0x3f0000002e037423 */ /* 0x040fe60000002876 */
[----:B------:R-:W3:Y:S01]  /*7a30*/  MUFU.EX2 R166, R0 ;  /* 0x0000000000a67308 */ /* 0x000ee20000000800 */
[----:B------:R-:W-:Y:S04]  /*7a40*/  FFMA.RM R45, R3, R64, 12582913 ;  /* 0x4b400001032d7423 */ /* 0x000fe80000004040 */
[----:B------:R-:W-:Y:S04]  /*7a50*/  FADD R3, R45, -12583039 ;  /* 0xcb40007f2d037421 */ /* 0x000fe80000000000 */
[C---:B------:R-:W-:Y:S04]  /*7a60*/  FFMA R3, R46.reuse, -1.4426950216293334961, -R3 ;  /* 0xbfb8aa3b2e037823 */ /* 0x040fe80000000803 */
[----:B------:R-:W-:Y:S01]  /*7a70*/  FFMA R3, R46, -1.925963033500011079e-08, R3 ;  /* 0xb2a570602e037823 */ /* 0x000fe20000000003 */
[----:B----4-:R-:W-:Y:S03]  /*7a80*/  FFMA.SAT R5, R51, -R118, 0.5 ;  /* 0x3f00000033057423 */ /* 0x010fe60000002876 */
[----:B------:R4:W3:Y:S01]  /*7a90*/  MUFU.EX2 R167, R3 ;  /* 0x0000000300a77308 */ /* 0x0008e20000000800 */
        /* <DEDUP_REMOVED lines=10> */
[----:B-----5:R-:W-:Y:S03]  /*7b40*/  FFMA.SAT R7, R49, -R118, 0.5 ;  /* 0x3f00000031077423 */ /* 0x020fe60000002876 */
[----:B------:R-:W5:Y:S01]  /*7b50*/  MUFU.EX2 R169, R5 ;  /* 0x0000000500a97308 */ /* 0x000f620000000800 */
[----:B------:R-:W-:Y:S04]  /*7b60*/  FFMA.RM R48, R7, R64, 12582913 ;  /* 0x4b40000107307423 */ /* 0x000fe80000004040 */
[----:B------:R-:W-:Y:S04]  /*7b70*/  FADD R4, R48, -12583039 ;  /* 0xcb40007f30047421 */ /* 0x000fe80000000000 */
[C---:B------:R-:W-:Y:S04]  /*7b80*/  FFMA R4, R49.reuse, -1.4426950216293334961, -R4 ;  /* 0xbfb8aa3b31047823 */ /* 0x040fe80000000804 */
[----:B------:R-:W-:Y:S01]  /*7b90*/  FFMA R4, R49, -1.925963033500011079e-08, R4 ;  /* 0xb2a5706031047823 */ /* 0x000fe20000000004 */
[C---:B------:R-:W-:Y:S03]  /*7ba0*/  FFMA.SAT R7, R50.reuse, -R118, 0.5 ;  /* 0x3f00000032077423 */ /* 0x040fe60000002876 */
[----:B------:R-:W5:Y:S01]  /*7bb0*/  MUFU.EX2 R170, R4 ;  /* 0x0000000400aa7308 */ /* 0x000f620000000800 */
[----:B------:R-:W-:Y:S04]  /*7bc0*/  FFMA.RM R49, R7, R64, 12582913 ;  /* 0x4b40000107317423 */ /* 0x000fe80000004040 */
[----:B------:R-:W-:Y:S04]  /*7bd0*/  FADD R7, R49, -12583039 ;  /* 0xcb40007f31077421 */ /* 0x000fe80000000000 */
[C---:B------:R-:W-:Y:S04]  /*7be0*/  FFMA R7, R50.reuse, -1.4426950216293334961, -R7 ;  /* 0xbfb8aa3b32077823 */ /* 0x040fe80000000807 */
[----:B------:R-:W-:Y:S01]  /*7bf0*/  FFMA R7, R50, -1.925963033500011079e-08, R7 ;  /* 0xb2a5706032077823 */ /* 0x000fe20000000007 */
[----:B-1----:R-:W-:Y:S04]  /*7c00*/  FFMA.SAT R9, R55, -R118, 0.5 ;  /* 0x3f00000037097423 */ /* 0x002fe80000002876 */
[----:B------:R-:W-:Y:S04]  /*7c10*/  FFMA.RM R50, R9, R64, 12582913 ;  /* 0x4b40000109327423 */ /* 0x000fe80000004040 */
[----:B------:R-:W-:Y:S04]  /*7c20*/  FADD R6, R50, -12583039 ;  /* 0xcb40007f32067421 */ /* 0x000fe80000000000 */
[C---:B------:R-:W-:Y:S04]  /*7c30*/  FFMA R6, R55.reuse, -1.4426950216293334961, -R6 ;  /* 0xbfb8aa3b37067823 */ /* 0x040fe80000000806 */
[----:B------:R-:W-:Y:S01]  /*7c40*/  FFMA R6, R55, -1.925963033500011079e-08, R6 ;  /* 0xb2a5706037067823 */ /* 0x000fe20000000006 */
[C---:B------:R-:W-:Y:S04]  /*7c50*/  FFMA.SAT R9, R52.reuse, -R118, 0.5 ;  /* 0x3f00000034097423 */ /* 0x040fe80000002876 */
[----:B------:R-:W-:Y:S04]  /*7c60*/  FFMA.RM R55, R9, R64, 12582913 ;  /* 0x4b40000109377423 */ /* 0x000fe80000004040 */
[----:B------:R-:W-:Y:S04]  /*7c70*/  FADD R9, R55, -12583039 ;  /* 0xcb40007f37097421 */ /* 0x000fe80000000000 */
[C---:B------:R-:W-:Y:S04]  /*7c80*/  FFMA R9, R52.reuse, -1.4426950216293334961, -R9 ;  /* 0xbfb8aa3b34097823 */ /* 0x040fe80000000809 */
[----:B------:R-:W-:Y:S01]  /*7c90*/  FFMA R9, R52, -1.925963033500011079e-08, R9 ;  /* 0xb2a5706034097823 */ /* 0x000fe20000000009 */
[----:B------:R-:W-:Y:S04]  /*7ca0*/  FFMA.SAT R11, R53, -R118, 0.5 ;  /* 0x3f000000350b7423 */ /* 0x000fe80000002876 */
        /* <DEDUP_REMOVED lines=49> */
[----:B------:R-:W-:Y:S01]  /*7fc0*/  FFMA.SAT R31, R67, -R118, 0.5 ;  /* 0x3f000000431f7423 */ /* 0x000fe20000002876 */
[----:B------:R-:W-:Y:S03]  /*7fd0*/  SHF.L.U32 R118, R66, 0x17, RZ ;  /* 0x0000001742767819 */ /* 0x000fe600000006ff */
[----:B------:R-:W-:Y:S04]  /*7fe0*/  FFMA.RM R30, R31, R64, 12582913 ;  /* 0x4b4000011f1e7423 */ /* 0x000fe80000004040 */
[----:B------:R-:W-:Y:S04]  /*7ff0*/  FADD R18, R30, -12583039 ;  /* 0xcb40007f1e127421 */ /* 0x000fe80000000000 */
[C---:B------:R-:W-:Y:S04]  /*8000*/  FFMA R18, R67.reuse, -1.4426950216293334961, -R18 ;  /* 0xbfb8aa3b43127823 */ /* 0x040fe80000000812 */
[----:B------:R-:W-:Y:S01]  /*8010*/  FFMA R18, R67, -1.925963033500011079e-08, R18 ;  /* 0xb2a5706043127823 */ /* 0x000fe20000000012 */
[----:B------:R-:W-:Y:S01]  /*8020*/  FFMA R35, R119, R118, 1 ;  /* 0x3f80000077237423 */ /* 0x000fe20000000076 */
[----:B------:R-:W-:Y:S01]  /*8030*/  @!P1 SEL R119, RZ, 0x1, P0 ;  /* 0x00000001ff779807 */ /* 0x000fe20000000000 */
[----:B----4-:R-:W-:Y:S01]  /*8040*/  FFMA R3, R69, R76, 1 ;  /* 0x3f80000045037423 */ /* 0x010fe2000000004c */
[----:B------:R-:W-:Y:S01]  /*8050*/  SHF.L.U32 R69, R79, 0x17, RZ ;  /* 0x000000174f457819 */ /* 0x000fe200000006ff */
[----:B------:R-:W-:Y:S01]  /*8060*/  FFMA R76, R120, R77, 1 ;  /* 0x3f800000784c7423 */ /* 0x000fe2000000004d */
[----:B------:R-:W-:Y:S01]  /*8070*/  SHF.L.U32 R77, R81, 0x17, RZ ;  /* 0x00000017514d7819 */ /* 0x000fe200000006ff */
[----:B------:R-:W-:Y:S01]  /*8080*/  FFMA R61, R121, R78, 1 ;  /* 0x3f800000793d7423 */ /* 0x000fe2000000004e */
[----:B------:R-:W-:Y:S01]  /*8090*/  SHF.L.U32 R78, R80, 0x17, RZ ;  /* 0x00000017504e7819 */ /* 0x000fe200000006ff */
[----:B------:R-:W-:Y:S01]  /*80a0*/  FFMA R124, R122, R69, 1 ;  /* 0x3f8000007a7c7423 */ /* 0x000fe20000000045 */
[----:B------:R-:W-:Y:S02]  /*80b0*/  SHF.L.U32 R79, R82, 0x17, RZ ;  /* 0x00000017524f7819 */ /* 0x000fe400000006ff */
[----:B------:R-:W-:Y:S01]  /*80c0*/  SHF.L.U32 R69, R84, 0x17, RZ ;  /* 0x0000001754457819 */ /* 0x000fe200000006ff */
[----:B------:R-:W-:Y:S01]  /*80d0*/  FFMA R125, R123, R78, 1 ;  /* 0x3f8000007b7d7423 */ /* 0x000fe2000000004e */
[----:B------:R-:W-:Y:S01]  /*80e0*/  SHF.L.U32 R78, R83, 0x17, RZ ;  /* 0x00000017534e7819 */ /* 0x000fe200000006ff */
[----:B------:R-:W-:Y:S01]  /*80f0*/  FFMA R62, R126, R77, 1 ;  /* 0x3f8000007e3e7423 */ /* 0x000fe2000000004d */
[----:B------:R-:W-:Y:S01]  /*8100*/  IADD3 R118, PT, PT, R35, 0x1800000, RZ ;  /* 0x0180000023767810 */ /* 0x000fe20007ffe0ff */
[----:B------:R-:W-:Y:S01]  /*8110*/  FFMA R33, R128, R79, 1 ;  /* 0x3f80000080217423 */ /* 0x000fe2000000004f */
[----:B------:R-:W-:Y:S01]  /*8120*/  SHF.L.U32 R80, R85, 0x17, RZ ;  /* 0x0000001755507819 */ /* 0x000fe200000006ff */
[----:B------:R-:W1:Y:S01]  /*8130*/  MUFU.EX2 R126, R7 ;  /* 0x00000007007e7308 */ /* 0x000e620000000800 */
[----:B------:R-:W-:Y:S01]  /*8140*/  SHF.L.U32 R77, R86, 0x17, RZ ;  /* 0x00000017564d7819 */ /* 0x000fe200000006ff */
[----:B------:R-:W-:Y:S01]  /*8150*/  FFMA R122, R129, R78, 1 ;  /* 0x3f800000817a7423 */ /* 0x000fe2000000004e */
[----:B------:R-:W-:Y:S01]  /*8160*/  LOP3.LUT R118, R118, 0x7f800000, RZ, 0xc0, !PT ;  /* 0x7f80000076767812 */ /* 0x000fe200078ec0ff */
[----:B------:R-:W-:Y:S01]  /*8170*/  FFMA R123, R130, R69, 1 ;  /* 0x3f800000827b7423 */ /* 0x000fe20000000045 */
[----:B------:R-:W-:Y:S01]  /*8180*/  SHF.L.U32 R78, R87, 0x17, RZ ;  /* 0x00000017574e7819 */ /* 0x000fe200000006ff */
[----:B------:R-:W-:Y:S01]  /*8190*/  FFMA R58, R131, R80, 1 ;  /* 0x3f800000833a7423 */ /* 0x000fe20000000050 */
[----:B------:R-:W-:Y:S03]  /*81a0*/  SHF.L.U32 R69, R88, 0x17, RZ ;  /* 0x0000001758457819 */ /* 0x000fe600000006ff */
[----:B------:R-:W4:Y:S01]  /*81b0*/  MUFU.EX2 R128, R6 ;  /* 0x0000000600807308 */ /* 0x000f220000000800 */
[----:B------:R-:W-:Y:S01]  /*81c0*/  ISETP.GT.U32.AND P0, PT, R118, 0x1ffffff, PT ;  /* 0x01ffffff7600780c */ /* 0x000fe20003f04070 */
[----:B------:R-:W-:Y:S01]  /*81d0*/  FFMA R57, R132, R77, 1 ;  /* 0x3f80000084397423 */ /* 0x000fe2000000004d */
[----:B------:R-:W-:Y:S01]  /*81e0*/  SHF.L.U32 R80, R89, 0x17, RZ ;  /* 0x0000001759507819 */ /* 0x000fe200000006ff */
[----:B------:R-:W-:Y:S01]  /*81f0*/  FFMA R118, R133, R78, 1 ;  /* 0x3f80000085767423 */ /* 0x000fe2000000004e */
[----:B------:R-:W-:Y:S01]  /*8200*/  SHF.L.U32 R77, R90, 0x17, RZ ;  /* 0x000000175a4d7819 */ /* 0x000fe200000006ff */
[----:B------:R-:W-:Y:S01]  /*8210*/  FFMA R121, R134, R69, 1 ;  /* 0x3f80000086797423 */ /* 0x000fe20000000045 */
[----:B------:R-:W-:Y:S03]  /*8220*/  SHF.L.U32 R78, R91, 0x17, RZ ;  /* 0x000000175b4e7819 */ /* 0x000fe600000006ff */
[----:B------:R-:W4:Y:S01]  /*8230*/  MUFU.EX2 R129, R9 ;  /* 0x0000000900817308 */ /* 0x000f220000000800 */
[----:B------:R-:W-:Y:S01]  /*8240*/  SHF.L.U32 R69, R92, 0x17, RZ ;  /* 0x000000175c457819 */ /* 0x000fe200000006ff */
[----:B------:R-:W-:Y:S01]  /*8250*/  FFMA R88, R135, R80, 1 ;  /* 0x3f80000087587423 */ /* 0x000fe20000000050 */
[----:B------:R-:W-:Y:S01]  /*8260*/  @!P1 LOP3.LUT R222, R222, R119, RZ, 0x3c, !PT ;  /* 0x00000077dede9212 */ /* 0x000fe200078e3cff */
[----:B------:R-:W-:Y:S01]  /*8270*/  FFMA R119, R136, R77, 1 ;  /* 0x3f80000088777423 */ /* 0x000fe2000000004d */
[----:B------:R-:W-:Y:S01]  /*8280*/  SHF.L.U32 R80, R95, 0x17, RZ ;  /* 0x000000175f507819 */ /* 0x000fe200000006ff */
[----:B------:R-:W-:Y:S01]  /*8290*/  FFMA R42, R137, R78, 1 ;  /* 0x3f800000892a7423 */ /* 0x000fe2000000004e */
[----:B------:R-:W-:Y:S03]  /*82a0*/  SHF.L.U32 R78, R93, 0x17, RZ ;  /* 0x000000175d4e7819 */ /* 0x000fe600000006ff */
[----:B------:R-:W4:Y:S01]  /*82b0*/  MUFU.EX2 R130, R8 ;  /* 0x0000000800827308 */ /* 0x000f220000000800 */
        /* <DEDUP_REMOVED lines=9> */
[----:B------:R-:W-:Y:S01]  /*8350*/  FFMA R31, R142, R77, 1 ;  /* 0x3f8000008e1f7423 */ /* 0x000fe2000000004d */
[----:B------:R-:W-:Y:S01]  /*8360*/  SHF.L.U32 R80, R99, 0x17, RZ ;  /* 0x0000001763507819 */ /* 0x000fe200000006ff */
[----:B------:R-:W-:Y:S01]  /*8370*/  FFMA R98, R143, R78, 1 ;  /* 0x3f8000008f627423 */ /* 0x000fe2000000004e */
[----:B------:R-:W4:Y:S01]  /*8380*/  MUFU.EX2 R99, R11 ;  /* 0x0000000b00637308 */ /* 0x000f220000000800 */
[----:B------:R-:W-:Y:S01]  /*8390*/  SHF.L.U32 R77, R100, 0x17, RZ ;  /* 0x00000017644d7819 */ /* 0x000fe200000006ff */
        /* <DEDUP_REMOVED lines=11> */
[----:B------:R-:W-:Y:S01]  /*8450*/  SHF.L.U32 R69, R106, 0x17, RZ ;  /* 0x000000176a457819 */ /* 0x000fe200000006ff */
[----:B------:R-:W-:Y:S01]  /*8460*/  FFMA R84, R149, R80, 1 ;  /* 0x3f80000095547423 */ /* 0x000fe20000000050 */
[----:B------:R-:W-:Y:S03]  /*8470*/  FFMA R85, R150, R77, 1 ;  /* 0x3f80000096557423 */ /* 0x000fe6000000004d */
[----:B------:R-:W4:Y:S01]  /*8480*/  MUFU.EX2 R102, R13 ;  /* 0x0000000d00667308 */ /* 0x000f220000000800 */
[----:B------:R-:W-:Y:S01]  /*8490*/  SHF.L.U32 R80, R109, 0x17, RZ ;  /* 0x000000176d507819 */ /* 0x000fe200000006ff */
[----:B------:R-:W-:Y:S01]  /*84a0*/  FFMA R32, R151, R78, 1 ;  /* 0x3f80000097207423 */ /* 0x000fe2000000004e */
[----:B------:R-:W-:Y:S01]  /*84b0*/  SHF.L.U32 R78, R107, 0x17, RZ ;  /* 0x000000176b4e7819 */ /* 0x000fe200000006ff */
[----:B------:R-:W-:Y:S01]  /*84c0*/  FFMA R39, R152, R69, 1 ;  /* 0x3f80000098277423 */ /* 0x000fe20000000045 */
[----:B------:R-:W-:Y:S02]  /*84d0*/  SHF.L.U32 R69, R108, 0x17, RZ ;  /* 0x000000176c457819 */ /* 0x000fe400000006ff */
        /* <DEDUP_REMOVED lines=29> */
[----:B--2---:R-:W-:Y:S01]  /*86b0*/  FFMA R77, R164, R77, 1 ;  /* 0x3f800000a44d7423 */ /* 0x004fe2000000004d */
[----:B------:R-:W-:Y:S01]  /*86c0*/  SHF.L.U32 R104, R24, 0x17, RZ ;  /* 0x0000001718687819 */ /* 0x000fe200000006ff */
[----:B---3--:R-:W-:Y:S01]  /*86d0*/  FFMA R56, R165, R78, 1 ;  /* 0x3f800000a5387423 */ /* 0x008fe2000000004e */
[----:B------:R-:W-:Y:S03]  /*86e0*/  SHF.L.U32 R78, R45, 0x17, RZ ;  /* 0x000000172d4e7819 */ /* 0x000fe600000006ff */
[----:B------:R-:W2:Y:S01]  /*86f0*/  MUFU.EX2 R109, R16 ;  /* 0x00000010006d7308 */ /* 0x000ea20000000800 */
[----:B------:R-:W-:Y:S01]  /*8700*/  SHF.L.U32 R106, R25, 0x17, RZ ;  /* 0x00000017196a7819 */ /* 0x000fe200000006ff */
[----:B------:R-:W-:Y:S01]  /*8710*/  FFMA R47, R166, R69, 1 ;  /* 0x3f800000a62f7423 */ /* 0x000fe20000000045 */
[----:B------:R-:W-:Y:S01]  /*8720*/  SHF.L.U32 R69, R46, 0x17, RZ ;  /* 0x000000172e457819 */ /* 0x000fe200000006ff */
[----:B------:R-:W-:Y:S01]  /*8730*/  FFMA R48, R167, R78, 1 ;  /* 0x3f800000a7307423 */ /* 0x000fe2000000004e */
[----:B------:R-:W-:Y:S03]  /*8740*/  SHF.L.U32 R78, R55, 0x17, RZ ;  /* 0x00000017374e7819 */ /* 0x000fe600000006ff */
[----:B------:R-:W-:Y:S01]  /*8750*/  FFMA R69, R168, R69, 1 ;  /* 0x3f800000a8457423 */ /* 0x000fe20000000045 */
[----:B-----5:R-:W-:Y:S01]  /*8760*/  FFMA R52, R169, R90, 1 ;  /* 0x3f800000a9347423 */ /* 0x020fe2000000005a */
[----:B------:R-:W-:Y:S01]  /*8770*/  SHF.L.U32 R90, R22, 0x17, RZ ;  /* 0x00000017165a7819 */ /* 0x000fe200000006ff */
[----:B------:R-:W3:Y:S01]  /*8780*/  MUFU.EX2 R110, R19 ;  /* 0x00000013006e7308 */ /* 0x000ee20000000800 */
[----:B------:R-:W-:Y:S01]  /*8790*/  FFMA R51, R170, R93, 1 ;  /* 0x3f800000aa337423 */ /* 0x000fe2000000005d */
[----:B------:R-:W-:Y:S05]  /*87a0*/  SHF.L.U32 R93, R49, 0x17, RZ ;  /* 0x00000017315d7819 */ /* 0x000fea00000006ff */
[----:B-1----:R-:W-:Y:S03]  /*87b0*/  FFMA R92, R126, R93, 1 ;  /* 0x3f8000007e5c7423 */ /* 0x002fe6000000005d */
[----:B------:R-:W1:Y:S01]  /*87c0*/  MUFU.EX2 R111, R18 ;  /* 0x00000012006f7308 */ /* 0x000e620000000800 */
[----:B----4-:R-:W-:Y:S01]  /*87d0*/  FFMA R67, R128, R95, 1 ;  /* 0x3f80000080437423 */ /* 0x010fe2000000005f */
[----:B------:R-:W-:Y:S01]  /*87e0*/  SHF.L.U32 R95, R23, 0x17, RZ ;  /* 0x00000017175f7819 */ /* 0x000fe200000006ff */
[----:B------:R-:W-:Y:S01]  /*87f0*/  FFMA R54, R129, R78, 1 ;  /* 0x3f80000081367423 */ /* 0x000fe2000000004e */
[----:B------:R-:W-:Y:S01]  /*8800*/  SHF.L.U32 R78, R21, 0x17, RZ ;  /* 0x00000017154e7819 */ /* 0x000fe200000006ff */
[----:B------:R-:W-:Y:S01]  /*8810*/  FFMA R55, R130, R97, 1 ;  /* 0x3f80000082377423 */ /* 0x000fe20000000061 */
[----:B------:R-:W-:Y:S03]  /*8820*/  SHF.L.U32 R97, R27, 0x17, RZ ;  /* 0x000000171b617819 */ /* 0x000fe600000006ff */
[----:B------:R-:W-:Y:S01]  /*8830*/  FFMA R100, R99, R78, 1 ;  /* 0x3f80000063647423 */ /* 0x000fe2000000004e */
[----:B------:R-:W-:Y:S01]  /*8840*/  FFMA R93, R101, R90, 1 ;  /* 0x3f800000655d7423 */ /* 0x000fe2000000005a */
[----:B------:R-:W-:Y:S01]  /*8850*/  SHF.L.U32 R90, R26, 0x17, RZ ;  /* 0x000000171a5a7819 */ /* 0x000fe200000006ff */
[----:B------:R-:W-:Y:S01]  /*8860*/  FFMA R78, R102, R95, 1 ;  /* 0x3f800000664e7423 */ /* 0x000fe2000000005f */
[----:B------:R-:W-:Y:S01]  /*8870*/  SHF.L.U32 R102, R28, 0x17, RZ ;  /* 0x000000171c667819 */ /* 0x000fe200000006ff */
[----:B------:R-:W-:Y:S01]  /*8880*/  FFMA R59, R103, R104, 1 ;  /* 0x3f800000673b7423 */ /* 0x000fe20000000068 */
[----:B------:R-:W-:Y:S01]  /*8890*/  SHF.L.U32 R99, R29, 0x17, RZ ;  /* 0x000000171d637819 */ /* 0x000fe200000006ff */
[----:B------:R-:W-:Y:S01]  /*88a0*/  FFMA R60, R105, R106, 1 ;  /* 0x3f800000693c7423 */ /* 0x000fe2000000006a */
[----:B------:R-:W-:Y:S01]  /*88b0*/  SHF.L.U32 R104, R30, 0x17, RZ ;  /* 0x000000171e687819 */ /* 0x000fe200000006ff */
[----:B------:R-:W-:Y:S01]  /*88c0*/  FFMA R95, R107, R90, 1 ;  /* 0x3f8000006b5f7423 */ /* 0x000fe2000000005a */
[----:B------:R-:W-:Y:S01]  /*88d0*/  FFMA R90, R108, R97, 1 ;  /* 0x3f8000006c5a7423 */ /* 0x000fe20000000061 */
[----:B--2---:R-:W-:Y:S01]  /*88e0*/  FFMA R63, R109, R102, 1 ;  /* 0x3f8000006d3f7423 */ /* 0x004fe20000000066 */
[----:B---3--:R-:W-:Y:S01]  /*88f0*/  FFMA R66, R110, R99, 1 ;  /* 0x3f8000006e427423 */ /* 0x008fe20000000063 */
[----:B-1----:R-:W-:Y:S01]  /*8900*/  FFMA R65, R111, R104, 1 ;  /* 0x3f8000006f417423 */ /* 0x002fe20000000068 */
[----:B------:R-:W-:Y:S06]  /*8910*/  @P0 BRA `(.L_x_100) ;  /* 0x0000000000140947 */ /* 0x000fec0003800000 */
[----:B------:R-:W-:Y:S02]  /*8920*/  MOV R101, R35 ;  /* 0x0000002300657202 */ /* 0x000fe40000000f00 */
[----:B------:R-:W-:Y:S02]  /*8930*/  MOV R102, 0x8950 ;  /* 0x0000895000667802 */ /* 0x000fe40000000f00 */
[----:B------:R-:W-:Y:S05]  /*8940*/  CALL.REL.NOINC `($__internal_3_$__cuda_sm20_rcp_rn_f32_slowpath) ;  /* 0x0000005000c87944 */ /* 0x000fea0003c00000 */
[----:B------:R-:W-:Y:S01]  /*8950*/  MOV R0, R64 ;  /* 0x0000004000007202 */ /* 0x000fe20000000f00 */
[----:B------:R-:W-:Y:S05]  /*8960*/  BRA `(.L_x_101) ;  /* 0x0000000000107947 */ /* 0x000fea0003800000 */
.L_x_100:
[----:B------:R-:W1:Y:S02]  /*8970*/  MUFU.RCP R0, R35 ;  /* 0x0000002300007308 */ /* 0x000e640000001000 */
[----:B-1----:R-:W-:Y:S04]  /*8980*/  FFMA R2, R35, R0, -1 ;  /* 0xbf80000023027423 */ /* 0x002fe80000000000 */
[----:B------:R-:W-:Y:S04]  /*8990*/  FADD.FTZ R5, -R2, -RZ ;  /* 0x800000ff02057221 */ /* 0x000fe80000010100 */
[----:B------:R-:W-:Y:S07]  /*89a0*/  FFMA R0, R0, R5, R0 ;  /* 0x0000000500007223 */ /* 0x000fee0000000000 */
.L_x_101:
[----:B------:R-:W-:Y:S05]  /*89b0*/  BSYNC.RECONVERGENT B1 ;  /* 0x0000000000017941 */ /* 0x000fea0003800200 */
.L_x_99:
[----:B------:R-:W-:Y:S01]  /*89c0*/  VIADD R2, R3, 0x1800000 ;  /* 0x0180000003027836 */ /* 0x000fe20000000000 */
[----:B------:R-:W-:Y:S04]  /*89d0*/  BSSY.RECONVERGENT B1, `(.L_x_102) ;  /* 0x000000e000017945 */ /* 0x000fe80003800200 */
[----:B------:R-:W-:Y:S04]  /*89e0*/  LOP3.LUT R2, R2, 0x7f800000, RZ, 0xc0, !PT ;  /* 0x7f80000002027812 */ /* 0x000fe800078ec0ff */
[----:B------:R-:W-:Y:S11]  /*89f0*/  ISETP.GT.U32.AND P0, PT, R2, 0x1ffffff, PT ;  /* 0x01ffffff0200780c */ /* 0x000ff60003f04070 */
[----:B------:R-:W-:Y:S02]  /*8a00*/  @!UPT UIADD3 URZ, UPT, UPT, URZ, URZ, URZ ;  /* 0x000000fffffff290 */ /* 0x000fe4000fffe0ff */
[----:B------:R-:W-:Y:S05]  /*8a10*/  @P0 BRA `(.L_x_103) ;  /* 0x0000000000140947 */ /* 0x000fea0003800000 */
[----:B------:R-:W-:Y:S02]  /*8a20*/  MOV R101, R3 ;  /* 0x0000000300657202 */ /* 0x000fe40000000f00 */
[----:B------:R-:W-:Y:S02]  /*8a30*/  MOV R102, 0x8a50 ;  /* 0x00008a5000667802 */ /* 0x000fe40000000f00 */
[----:B------:R-:W-:Y:S05]  /*8a40*/  CALL.REL.NOINC `($__internal_3_$__cuda_sm20_rcp_rn_f32_slowpath) ;  /* 0x0000005000887944 */ /* 0x000fea0003c00000 */
[----:B------:R-:W-:Y:S01]  /*8a50*/  MOV R2, R64 ;  /* 0x0000004000027202 */ /* 0x000fe20000000f00 */
[----:B------:R-:W-:Y:S05]  /*8a60*/  BRA `(.L_x_104) ;  /* 0x0000000000107947 */ /* 0x000fea0003800000 */
.L_x_103:
[----:B------:R-:W1:Y:S02]  /*8a70*/  MUFU.RCP R2, R3 ;  /* 0x0000000300027308 */ /* 0x000e640000001000 */
[----:B-1----:R-:W-:Y:S04]  /*8a80*/  FFMA R4, R3, R2, -1 ;  /* 0xbf80000003047423 */ /* 0x002fe80000000002 */
[----:B------:R-:W-:Y:S04]  /*8a90*/  FADD.FTZ R5, -R4, -RZ ;  /* 0x800000ff04057221 */ /* 0x000fe80000010100 */
[----:B------:R-:W-:Y:S07]  /*8aa0*/  FFMA R2, R2, R5, R2 ;  /* 0x0000000502027223 */ /* 0x000fee0000000002 */
.L_x_104:
[----:B------:R-:W-:Y:S05]  /*8ab0*/  BSYNC.RECONVERGENT B1 ;  /* 0x0000000000017941 */ /* 0x000fea0003800200 */
.L_x_102:
        /* <DEDUP_REMOVED lines=11> */
.L_x_106:
[----:B------:R-:W1:Y:S02]  /*8b70*/  MUFU.RCP R3, R76 ;  /* 0x0000004c00037308 */ /* 0x000e640000001000 */
[----:B-1----:R-:W-:Y:S04]  /*8b80*/  FFMA R4, R76, R3, -1 ;  /* 0xbf8000004c047423 */ /* 0x002fe80000000003 */
[----:B------:R-:W-:Y:S04]  /*8b90*/  FADD.FTZ R4, -R4, -RZ ;  /* 0x800000ff04047221 */ /* 0x000fe80000010100 */
[----:B------:R-:W-:Y:S07]  /*8ba0*/  FFMA R3, R3, R4, R3 ;  /* 0x0000000403037223 */ /* 0x000fee0000000003 */
.L_x_107:
[----:B------:R-:W-:Y:S05]  /*8bb0*/  BSYNC.RECONVERGENT B1 ;  /* 0x0000000000017941 */ /* 0x000fea0003800200 */
.L_x_105:
        /* <DEDUP_REMOVED lines=11> */
.L_x_109:
[----:B------:R-:W1:Y:S02]  /*8c70*/  MUFU.RCP R4, R61 ;  /* 0x0000003d00047308 */ /* 0x000e640000001000 */
[----:B-1----:R-:W-:Y:S04]  /*8c80*/  FFMA R5, R61, R4, -1 ;  /* 0xbf8000003d057423 */ /* 0x002fe80000000004 */
[----:B------:R-:W-:Y:S04]  /*8c90*/  FADD.FTZ R5, -R5, -RZ ;  /* 0x800000ff05057221 */ /* 0x000fe80000010100 */
[----:B------:R-:W-:Y:S07]  /*8ca0*/  FFMA R4, R4, R5, R4 ;  /* 0x0000000504047223 */ /* 0x000fee0000000004 */
.L_x_110:
[----:B------:R-:W-:Y:S05]  /*8cb0*/  BSYNC.RECONVERGENT B1 ;  /* 0x0000000000017941 */ /* 0x000fea0003800200 */
.L_x_108:
        /* <DEDUP_REMOVED lines=11> */
.L_x_112:
[----:B------:R-:W1:Y:S02]  /*8d70*/  MUFU.RCP R5, R124 ;  /* 0x0000007c00057308 */ /* 0x000e640000001000 */
[----:B-1----:R-:W-:Y:S04]  /*8d80*/  FFMA R6, R124, R5, -1 ;  /* 0xbf8000007c067423 */ /* 0x002fe80000000005 */
[----:B------:R-:W-:Y:S04]  /*8d90*/  FADD.FTZ R6, -R6, -RZ ;  /* 0x800000ff06067221 */ /* 0x000fe80000010100 */
[----:B------:R-:W-:Y:S07]  /*8da0*/  FFMA R5, R5, R6, R5 ;  /* 0x0000000605057223 */ /* 0x000fee0000000005 */
.L_x_113:
[----:B------:R-:W-:Y:S05]  /*8db0*/  BSYNC.RECONVERGENT B1 ;  /* 0x0000000000017941 */ /* 0x000fea0003800200 */
.L_x_111:
        /* <DEDUP_REMOVED lines=11> */
.L_x_115:
[----:B------:R-:W1:Y:S02]  /*8e70*/  MUFU.RCP R6, R125 ;  /* 0x0000007d00067308 */ /* 0x000e640000001000 */
[----:B-1----:R-:W-:Y:S04]  /*8e80*/  FFMA R7, R125, R6, -1 ;  /* 0xbf8000007d077423 */ /* 0x002fe80000000006 */
[----:B------:R-:W-:Y:S04]  /*8e90*/  FADD.FTZ R7, -R7, -RZ ;  /* 0x800000ff07077221 */ /* 0x000fe80000010100 */
[----:B------:R-:W-:Y:S07]  /*8ea0*/  FFMA R6, R6, R7, R6 ;  /* 0x0000000706067223 */ /* 0x000fee0000000006 */
.L_x_116:
[----:B------:R-:W-:Y:S05]  /*8eb0*/  BSYNC.RECONVERGENT B1 ;  /* 0x0000000000017941 */ /* 0x000fea0003800200 */
.L_x_114:
        /* <DEDUP_REMOVED lines=11> */
.L_x_118:
[----:B------:R-:W1:Y:S02]  /*8f70*/  MUFU.RCP R7, R62 ;  /* 0x0000003e00077308 */ /* 0x000e640000001000 */
[----:B-1----:R-:W-:Y:S04]  /*8f80*/  FFMA R8, R62, R7, -1 ;  /* 0xbf8000003e087423 */ /* 0x002fe80000000007 */
[----:B------:R-:W-:Y:S04]  /*8f90*/  FADD.FTZ R8, -R8, -RZ ;  /* 0x800000ff08087221 */ /* 0x000fe80000010100 */
[----:B------:R-:W-:Y:S07]  /*8fa0*/  FFMA R7, R7, R8, R7 ;  /* 0x0000000807077223 */ /* 0x000fee0000000007 */
.L_x_119:
[----:B------:R-:W-:Y:S05]  /*8fb0*/  BSYNC.RECONVERGENT B1 ;  /* 0x0000000000017941 */ /* 0x000fea0003800200 */
.L_x_117:
        /* <DEDUP_REMOVED lines=11> */
.L_x_121:
[----:B------:R-:W1:Y:S02]  /*9070*/  MUFU.RCP R8, R33 ;  /* 0x0000002100087308 */ /* 0x000e640000001000 */
[----:B-1----:R-:W-:Y:S04]  /*9080*/  FFMA R9, R33, R8, -1 ;  /* 0xbf80000021097423 */ /* 0x002fe80000000008 */
[----:B------:R-:W-:Y:S04]  /*9090*/  FADD.FTZ R9, -R9, -RZ ;  /* 0x800000ff09097221 */ /* 0x000fe80000010100 */
[----:B------:R-:W-:Y:S07]  /*90a0*/  FFMA R8, R8, R9, R8 ;  /* 0x0000000908087223 */ /* 0x000fee0000000008 */
.L_x_122:
[----:B------:R-:W-:Y:S05]  /*90b0*/  BSYNC.RECONVERGENT B1 ;  /* 0x0000000000017941 */ /* 0x000fea0003800200 */
.L_x_120:
        /* <DEDUP_REMOVED lines=11> */
.L_x_124:
[----:B------:R-:W1:Y:S02]  /*9170*/  MUFU.RCP R9, R122 ;  /* 0x0000007a00097308 */ /* 0x000e640000001000 */
[----:B-1----:R-:W-:Y:S04]  /*9180*/  FFMA R10, R122, R9, -1 ;  /* 0xbf8000007a0a7423 */ /* 0x002fe80000000009 */
[----:B------:R-:W-:Y:S04]  /*9190*/  FADD.FTZ R10, -R10, -RZ ;  /* 0x800000ff0a0a7221 */ /* 0x000fe80000010100 */
[----:B------:R-:W-:Y:S07]  /*91a0*/  FFMA R9, R9, R10, R9 ;  /* 0x0000000a09097223 */ /* 0x000fee0000000009 */
.L_x_125:
[----:B------:R-:W-:Y:S05]  /*91b0*/  BSYNC.RECONVERGENT B1 ;  /* 0x0000000000017941 */ /* 0x000fea0003800200 */
.L_x_123:
        /* <DEDUP_REMOVED lines=11> */
.L_x_127:
[----:B------:R-:W1:Y:S02]  /*9270*/  MUFU.RCP R10, R123 ;  /* 0x0000007b000a7308 */ /* 0x000e640000001000 */
[----:B-1----:R-:W-:Y:S04]  /*9280*/  FFMA R11, R123, R10, -1 ;  /* 0xbf8000007b0b7423 */ /* 0x002fe8000000000a */
[----:B------:R-:W-:Y:S04]  /*9290*/  FADD.FTZ R11, -R11, -RZ ;  /* 0x800000ff0b0b7221 */ /* 0x000fe80000010100 */
[----:B------:R-:W-:Y:S07]  /*92a0*/  FFMA R10, R10, R11, R10 ;  /* 0x0000000b0a0a7223 */ /* 0x000fee000000000a */
.L_x_128:
[----:B------:R-:W-:Y:S05]  /*92b0*/  BSYNC.RECONVERGENT B1 ;  /* 0x0000000000017941 */ /* 0x000fea0003800200 */
.L_x_126:
        /* <DEDUP_REMOVED lines=11> */
.L_x_130:
[----:B------:R-:W1:Y:S02]  /*9370*/  MUFU.RCP R11, R58 ;  /* 0x0000003a000b7308 */ /* 0x000e640000001000 */
[----:B-1----:R-:W-:Y:S04]  /*9380*/  FFMA R12, R58, R11, -1 ;  /* 0xbf8000003a0c7423 */ /* 0x002fe8000000000b */
[----:B------:R-:W-:Y:S04]  /*9390*/  FADD.FTZ R12, -R12, -RZ ;  /* 0x800000ff0c0c7221 */ /* 0x000fe80000010100 */
[----:B------:R-:W-:Y:S07]  /*93a0*/  FFMA R11, R11, R12, R11 ;  /* 0x0000000c0b0b7223 */ /* 0x000fee000000000b */
.L_x_131:
[----:B------:R-:W-:Y:S05]  /*93b0*/  BSYNC.RECONVERGENT B1 ;  /* 0x0000000000017941 */ /* 0x000fea0003800200 */
.L_x_129:
        /* <DEDUP_REMOVED lines=11> */
.L_x_133:
[----:B------:R-:W1:Y:S02]  /*9470*/  MUFU.RCP R12, R57 ;  /* 0x00000039000c7308 */ /* 0x000e640000001000 */
[----:B-1----:R-:W-:Y:S04]  /*9480*/  FFMA R13, R57, R12, -1 ;  /* 0xbf800000390d7423 */ /* 0x002fe8000000000c */
[----:B------:R-:W-:Y:S04]  /*9490*/  FADD.FTZ R13, -R13, -RZ ;  /* 0x800000ff0d0d7221 */ /* 0x000fe80000010100 */
[----:B------:R-:W-:Y:S07]  /*94a0*/  FFMA R12, R12, R13, R12 ;  /* 0x0000000d0c0c7223 */ /* 0x000fee000000000c */
.L_x_134:
[----:B------:R-:W-:Y:S05]  /*94b0*/  BSYNC.RECONVERGENT B1 ;  /* 0x0000000000017941 */ /* 0x000fea0003800200 */
.L_x_132:
        /* <DEDUP_REMOVED lines=11> */
.L_x_136:
[----:B------:R-:W1:Y:S02]  /*9570*/  MUFU.RCP R13, R118 ;  /* 0x00000076000d7308 */ /* 0x000e640000001000 */
[----:B-1----:R-:W-:Y:S04]  /*9580*/  FFMA R14, R118, R13, -1 ;  /* 0xbf800000760e7423 */ /* 0x002fe8000000000d */
[----:B------:R-:W-:Y:S04]  /*9590*/  FADD.FTZ R14, -R14, -RZ ;  /* 0x800000ff0e0e7221 */ /* 0x000fe80000010100 */
[----:B------:R-:W-:Y:S07]  /*95a0*/  FFMA R13, R13, R14, R13 ;  /* 0x0000000e0d0d7223 */ /* 0x000fee000000000d */
.L_x_137:
[----:B------:R-:W-:Y:S05]  /*95b0*/  BSYNC.RECONVERGENT B1 ;  /* 0x0000000000017941 */ /* 0x000fea0003800200 */
.L_x_135:
        /* <DEDUP_REMOVED lines=11> */
.L_x_139:
[----:B------:R-:W1:Y:S02]  /*9670*/  MUFU.RCP R14, R121 ;  /* 0x00000079000e7308 */ /* 0x000e640000001000 */
[----:B-1----:R-:W-:Y:S04]  /*9680*/  FFMA R15, R121, R14, -1 ;  /* 0xbf800000790f7423 */ /* 0x002fe8000000000e */
[----:B------:R-:W-:Y:S04]  /*9690*/  FADD.FTZ R15, -R15, -RZ ;  /* 0x800000ff0f0f7221 */ /* 0x000fe80000010100 */
[----:B------:R-:W-:Y:S07]  /*96a0*/  FFMA R14, R14, R15, R14 ;  /* 0x0000000f0e0e7223 */ /* 0x000fee000000000e */
.L_x_140:
[----:B------:R-:W-:Y:S05]  /*96b0*/  BSYNC.RECONVERGENT B1 ;  /* 0x0000000000017941 */ /* 0x000fea0003800200 */
.L_x_138:
        /* <DEDUP_REMOVED lines=11> */
.L_x_142:
[----:B------:R-:W1:Y:S02]  /*9770*/  MUFU.RCP R15, R88 ;  /* 0x00000058000f7308 */ /* 0x000e640000001000 */
[----:B-1----:R-:W-:Y:S04]  /*9780*/  FFMA R16, R88, R15, -1 ;  /* 0xbf80000058107423 */ /* 0x002fe8000000000f */
[----:B------:R-:W-:Y:S04]  /*9790*/  FADD.FTZ R16, -R16, -RZ ;  /* 0x800000ff10107221 */ /* 0x000fe80000010100 */
[----:B------:R-:W-:Y:S07]  /*97a0*/  FFMA R15, R15, R16, R15 ;  /* 0x000000100f0f7223 */ /* 0x000fee000000000f */
.L_x_143:
[----:B------:R-:W-:Y:S05]  /*97b0*/  BSYNC.RECONVERGENT B1 ;  /* 0x0000000000017941 */ /* 0x000fea0003800200 */
.L_x_141:
        /* <DEDUP_REMOVED lines=11> */
.L_x_145:
[----:B------:R-:W1:Y:S02]  /*9870*/  MUFU.RCP R16, R119 ;  /* 0x0000007700107308 */ /* 0x000e640000001000 */
[----:B-1----:R-:W-:Y:S04]  /*9880*/  FFMA R17, R119, R16, -1 ;  /* 0xbf80000077117423 */ /* 0x002fe80000000010 */
[----:B------:R-:W-:Y:S04]  /*9890*/  FADD.FTZ R17, -R17, -RZ ;  /* 0x800000ff11117221 */ /* 0x000fe80000010100 */
[----:B------:R-:W-:Y:S07]  /*98a0*/  FFMA R16, R16, R17, R16 ;  /* 0x0000001110107223 */ /* 0x000fee0000000010 */
.L_x_146:
[----:B------:R-:W-:Y:S05]  /*98b0*/  BSYNC.RECONVERGENT B1 ;  /* 0x0000000000017941 */ /* 0x000fea0003800200 */
.L_x_144:
        /* <DEDUP_REMOVED lines=11> */
.L_x_148:
[----:B------:R-:W1:Y:S02]  /*9970*/  MUFU.RCP R17, R42 ;  /* 0x0000002a00117308 */ /* 0x000e640000001000 */
[----:B-1----:R-:W-:Y:S04]  /*9980*/  FFMA R18, R42, R17, -1 ;  /* 0xbf8000002a127423 */ /* 0x002fe80000000011 */
[----:B------:R-:W-:Y:S04]  /*9990*/  FADD.FTZ R18, -R18, -RZ ;  /* 0x800000ff12127221 */ /* 0x000fe80000010100 */
[----:B------:R-:W-:Y:S07]  /*99a0*/  FFMA R17, R17, R18, R17 ;  /* 0x0000001211117223 */ /* 0x000fee0000000011 */
.L_x_149:
[----:B------:R-:W-:Y:S05]  /*99b0*/  BSYNC.RECONVERGENT B1 ;  /* 0x0000000000017941 */ /* 0x000fea0003800200 */
.L_x_147:
        /* <DEDUP_REMOVED lines=11> */
.L_x_151:
[----:B------:R-:W1:Y:S02]  /*9a70*/  MUFU.RCP R18, R53 ;  /* 0x0000003500127308 */ /* 0x000e640000001000 */
[----:B-1----:R-:W-:Y:S04]  /*9a80*/  FFMA R19, R53, R18, -1 ;  /* 0xbf80000035137423 */ /* 0x002fe80000000012 */
[----:B------:R-:W-:Y:S04]  /*9a90*/  FADD.FTZ R19, -R19, -RZ ;  /* 0x800000ff13137221 */ /* 0x000fe80000010100 */
[----:B------:R-:W-:Y:S07]  /*9aa0*/  FFMA R18, R18, R19, R18 ;  /* 0x0000001312127223 */ /* 0x000fee0000000012 */
.L_x_152:
[----:B------:R-:W-:Y:S05]  /*9ab0*/  BSYNC.RECONVERGENT B1 ;  /* 0x0000000000017941 */ /* 0x000fea0003800200 */
.L_x_150:
        /* <DEDUP_REMOVED lines=11> */
.L_x_154:
[----:B------:R-:W1:Y:S02]  /*9b70*/  MUFU.RCP R19, R120 ;  /* 0x0000007800137308 */ /* 0x000e640000001000 */
[----:B-1----:R-:W-:Y:S04]  /*9b80*/  FFMA R20, R120, R19, -1 ;  /* 0xbf80000078147423 */ /* 0x002fe80000000013 */
[----:B------:R-:W-:Y:S04]  /*9b90*/  FADD.FTZ R20, -R20, -RZ ;  /* 0x800000ff14147221 */ /* 0x000fe80000010100 */
[----:B------:R-:W-:Y:S07]  /*9ba0*/  FFMA R19, R19, R20, R19 ;  /* 0x0000001413137223 */ /* 0x000fee0000000013 */
.L_x_155:
[----:B------:R-:W-:Y:S05]  /*9bb0*/  BSYNC.RECONVERGENT B1 ;  /* 0x0000000000017941 */ /* 0x000fea0003800200 */
.L_x_153:
        /* <DEDUP_REMOVED lines=11> */
.L_x_157:
[----:B------:R-:W1:Y:S02]  /*9c70*/  MUFU.RCP R20, R91 ;  /* 0x0000005b00147308 */ /* 0x000e640000001000 */
[----:B-1----:R-:W-:Y:S04]  /*9c80*/  FFMA R21, R91, R20, -1 ;  /* 0xbf8000005b157423 */ /* 0x002fe80000000014 */
[----:B------:R-:W-:Y:S04]  /*9c90*/  FADD.FTZ R21, -R21, -RZ ;  /* 0x800000ff15157221 */ /* 0x000fe80000010100 */
[----:B------:R-:W-:Y:S07]  /*9ca0*/  FFMA R20, R20, R21, R20 ;  /* 0x0000001514147223 */ /* 0x000fee0000000014 */
.L_x_158:
[----:B------:R-:W-:Y:S05]  /*9cb0*/  BSYNC.RECONVERGENT B1 ;  /* 0x0000000000017941 */ /* 0x000fea0003800200 */
.L_x_156:
        /* <DEDUP_REMOVED lines=11> */
.L_x_160:
[----:B------:R-:W1:Y:S02]  /*9d70*/  MUFU.RCP R21, R38 ;  /* 0x0000002600157308 */ /* 0x000e640000001000 */
[----:B-1----:R-:W-:Y:S04]  /*9d80*/  FFMA R22, R38, R21, -1 ;  /* 0xbf80000026167423 */ /* 0x002fe80000000015 */
[----:B------:R-:W-:Y:S04]  /*9d90*/  FADD.FTZ R22, -R22, -RZ ;  /* 0x800000ff16167221 */ /* 0x000fe80000010100 */
[----:B------:R-:W-:Y:S07]  /*9da0*/  FFMA R21, R21, R22, R21 ;  /* 0x0000001615157223 */ /* 0x000fee0000000015 */
.L_x_161:
[----:B------:R-:W-:Y:S05]  /*9db0*/  BSYNC.RECONVERGENT B1 ;  /* 0x0000000000017941 */ /* 0x000fea0003800200 */
.L_x_159:
        /* <DEDUP_REMOVED lines=11> */
.L_x_163:
[----:B------:R-:W1:Y:S02]  /*9e70*/  MUFU.RCP R22, R31 ;  /* 0x0000001f00167308 */ /* 0x000e640000001000 */
[----:B-1----:R-:W-:Y:S04]  /*9e80*/  FFMA R23, R31, R22, -1 ;  /* 0xbf8000001f177423 */ /* 0x002fe80000000016 */
[----:B------:R-:W-:Y:S04]  /*9e90*/  FADD.FTZ R23, -R23, -RZ ;  /* 0x800000ff17177221 */ /* 0x000fe80000010100 */
[----:B------:R-:W-:Y:S07]  /*9ea0*/  FFMA R22, R22, R23, R22 ;  /* 0x0000001716167223 */ /* 0x000fee0000000016 */
.L_x_164:
[----:B------:R-:W-:Y:S05]  /*9eb0*/  BSYNC.RECONVERGENT B1 ;  /* 0x0000000000017941 */ /* 0x000fea0003800200 */
.L_x_162:
        /* <DEDUP_REMOVED lines=11> */
.L_x_166:
[----:B------:R-:W1:Y:S02]  /*9f70*/  MUFU.RCP R23, R98 ;  /* 0x0000006200177308 */ /* 0x000e640000001000 */
[----:B-1----:R-:W-:Y:S04]  /*9f80*/  FFMA R24, R98, R23, -1 ;  /* 0xbf80000062187423 */ /* 0x002fe80000000017 */
[----:B------:R-:W-:Y:S04]  /*9f90*/  FADD.FTZ R24, -R24, -RZ ;  /* 0x800000ff18187221 */ /* 0x000fe80000010100 */
[----:B------:R-:W-:Y:S07]  /*9fa0*/  FFMA R23, R23, R24, R23 ;  /* 0x0000001817177223 */ /* 0x000fee0000000017 */
.L_x_167:
[----:B------:R-:W-:Y:S05]  /*9fb0*/  BSYNC.RECONVERGENT B1 ;  /* 0x0000000000017941 */ /* 0x000fea0003800200 */
.L_x_165:
        /* <DEDUP_REMOVED lines=11> */
.L_x_169:
[----:B------:R-:W1:Y:S02]  /*a070*/  MUFU.RCP R24, R89 ;  /* 0x0000005900187308 */ /* 0x000e640000001000 */
[----:B-1----:R-:W-:Y:S04]  /*a080*/  FFMA R25, R89, R24, -1 ;  /* 0xbf80000059197423 */ /* 0x002fe80000000018 */
[----:B------:R-:W-:Y:S04]  /*a090*/  FADD.FTZ R25, -R25, -RZ ;  /* 0x800000ff19197221 */ /* 0x000fe80000010100 */
[----:B------:R-:W-:Y:S07]  /*a0a0*/  FFMA R24, R24, R25, R24 ;  /* 0x0000001918187223 */ /* 0x000fee0000000018 */
.L_x_170:
[----:B------:R-:W-:Y:S05]  /*a0b0*/  BSYNC.RECONVERGENT B1 ;  /* 0x0000000000017941 */ /* 0x000fea0003800200 */
.L_x_168:
        /* <DEDUP_REMOVED lines=11> */
.L_x_172:
[----:B------:R-:W1:Y:S02]  /*a170*/  MUFU.RCP R25, R34 ;  /* 0x0000002200197308 */ /* 0x000e640000001000 */
[----:B-1----:R-:W-:Y:S04]  /*a180*/  FFMA R26, R34, R25, -1 ;  /* 0xbf800000221a7423 */ /* 0x002fe80000000019 */
[----:B------:R-:W-:Y:S04]  /*a190*/  FADD.FTZ R26, -R26, -RZ ;  /* 0x800000ff1a1a7221 */ /* 0x000fe80000010100 */
[----:B------:R-:W-:Y:S07]  /*a1a0*/  FFMA R25, R25, R26, R25 ;  /* 0x0000001a19197223 */ /* 0x000fee0000000019 */
.L_x_173:
[----:B------:R-:W-:Y:S05]  /*a1b0*/  BSYNC.RECONVERGENT B1 ;  /* 0x0000000000017941 */ /* 0x000fea0003800200 */
.L_x_171:
        /* <DEDUP_REMOVED lines=11> */
.L_x_175:
[----:B------:R-:W1:Y:S02]  /*a270*/  MUFU.RCP R26, R43 ;  /* 0x0000002b001a7308 */ /* 0x000e640000001000 */
[----:B-1----:R-:W-:Y:S04]  /*a280*/  FFMA R27, R43, R26, -1 ;  /* 0xbf8000002b1b7423 */ /* 0x002fe8000000001a */
[----:B------:R-:W-:Y:S04]  /*a290*/  FADD.FTZ R27, -R27, -RZ ;  /* 0x800000ff1b1b7221 */ /* 0x000fe80000010100 */
[----:B------:R-:W-:Y:S07]  /*a2a0*/  FFMA R26, R26, R27, R26 ;  /* 0x0000001b1a1a7223 */ /* 0x000fee000000001a */
.L_x_176:
[----:B------:R-:W-:Y:S05]  /*a2b0*/  BSYNC.RECONVERGENT B1 ;  /* 0x0000000000017941 */ /* 0x000fea0003800200 */
.L_x_174:
        /* <DEDUP_REMOVED lines=11> */
.L_x_178:
[----:B------:R-:W1:Y:S02]  /*a370*/  MUFU.RCP R27, R86 ;  /* 0x00000056001b7308 */ /* 0x000e640000001000 */
[----:B-1----:R-:W-:Y:S04]  /*a380*/  FFMA R28, R86, R27, -1 ;  /* 0xbf800000561c7423 */ /* 0x002fe8000000001b */
[----:B------:R-:W-:Y:S04]  /*a390*/  FADD.FTZ R28, -R28, -RZ ;  /* 0x800000ff1c1c7221 */ /* 0x000fe80000010100 */
[----:B------:R-:W-:Y:S07]  /*a3a0*/  FFMA R27, R27, R28, R27 ;  /* 0x0000001c1b1b7223 */ /* 0x000fee000000001b */
.L_x_179:
[----:B------:R-:W-:Y:S05]  /*a3b0*/  BSYNC.RECONVERGENT B1 ;  /* 0x0000000000017941 */ /* 0x000fea0003800200 */
.L_x_177:
        /* <DEDUP_REMOVED lines=11> */
.L_x_181:
[----:B------:R-:W1:Y:S02]  /*a470*/  MUFU.RCP R28, R87 ;  /* 0x00000057001c7308 */ /* 0x000e640000001000 */
[----:B-1----:R-:W-:Y:S04]  /*a480*/  FFMA R29, R87, R28, -1 ;  /* 0xbf800000571d7423 */ /* 0x002fe8000000001c */
[----:B------:R-:W-:Y:S04]  /*a490*/  FADD.FTZ R29, -R29, -RZ ;  /* 0x800000ff1d1d7221 */ /* 0x000fe80000010100 */
[----:B------:R-:W-:Y:S07]  /*a4a0*/  FFMA R28, R28, R29, R28 ;  /* 0x0000001d1c1c7223 */ /* 0x000fee000000001c */
.L_x_182:
[----:B------:R-:W-:Y:S05]  /*a4b0*/  BSYNC.RECONVERGENT B1 ;  /* 0x0000000000017941 */ /* 0x000fea0003800200 */
.L_x_180:
        /* <DEDUP_REMOVED lines=11> */
.L_x_184:
[----:B------:R-:W1:Y:S02]  /*a570*/  MUFU.RCP R29, R84 ;  /* 0x00000054001d7308 */ /* 0x000e640000001000 */
[----:B-1----:R-:W-:Y:S04]  /*a580*/  FFMA R30, R84, R29, -1 ;  /* 0xbf800000541e7423 */ /* 0x002fe8000000001d */
[----:B------:R-:W-:Y:S04]  /*a590*/  FADD.FTZ R30, -R30, -RZ ;  /* 0x800000ff1e1e7221 */ /* 0x000fe80000010100 */
[----:B------:R-:W-:Y:S07]  /*a5a0*/  FFMA R29, R29, R30, R29 ;  /* 0x0000001e1d1d7223 */ /* 0x000fee000000001d */
.L_x_185:
[----:B------:R-:W-:Y:S05]  /*a5b0*/  BSYNC.RECONVERGENT B1 ;  /* 0x0000000000017941 */ /* 0x000fea0003800200 */
.L_x_183:
        /* <DEDUP_REMOVED lines=11> */
.L_x_187:
[----:B------:R-:W1:Y:S02]  /*a670*/  MUFU.RCP R30, R85 ;  /* 0x00000055001e7308 */ /* 0x000e640000001000 */
[----:B-1----:R-:W-:Y:S04]  /*a680*/  FFMA R31, R85, R30, -1 ;  /* 0xbf800000551f7423 */ /* 0x002fe8000000001e */
[----:B------:R-:W-:Y:S04]  /*a690*/  FADD.FTZ R31, -R31, -RZ ;  /* 0x800000ff1f1f7221 */ /* 0x000fe80000010100 */
[----:B------:R-:W-:Y:S07]  /*a6a0*/  FFMA R30, R30, R31, R30 ;  /* 0x0000001f1e1e7223 */ /* 0x000fee000000001e */
.L_x_188:
[----:B------:R-:W-:Y:S05]  /*a6b0*/  BSYNC.RECONVERGENT B1 ;  /* 0x0000000000017941 */ /* 0x000fea0003800200 */
.L_x_186:
        /* <DEDUP_REMOVED lines=11> */
.L_x_190:
[----:B------:R-:W1:Y:S02]  /*a770*/  MUFU.RCP R31, R32 ;  /* 0x00000020001f7308 */ /* 0x000e640000001000 */
[----:B-1----:R-:W-:Y:S04]  /*a780*/  FFMA R33, R32, R31, -1 ;  /* 0xbf80000020217423 */ /* 0x002fe8000000001f */
[----:B------:R-:W-:Y:S04]  /*a790*/  FADD.FTZ R34, -R33, -RZ ;  /* 0x800000ff21227221 */ /* 0x000fe80000010100 */
[----:B------:R-:W-:Y:S07]  /*a7a0*/  FFMA R31, R31, R34, R31 ;  /* 0x000000221f1f7223 */ /* 0x000fee000000001f */
.L_x_191:
[----:B------:R-:W-:Y:S05]  /*a7b0*/  BSYNC.RECONVERGENT B1 ;  /* 0x0000000000017941 */ /* 0x000fea0003800200 */
.L_x_189:
        /* <DEDUP_REMOVED lines=11> */
.L_x_193:
[----:B------:R-:W1:Y:S02]  /*a870*/  MUFU.RCP R32, R39 ;  /* 0x0000002700207308 */ /* 0x000e640000001000 */
[----:B-1----:R-:W-:Y:S04]  /*a880*/  FFMA R33, R39, R32, -1 ;  /* 0xbf80000027217423 */ /* 0x002fe80000000020 */
[----:B------:R-:W-:Y:S04]  /*a890*/  FADD.FTZ R33, -R33, -RZ ;  /* 0x800000ff21217221 */ /* 0x000fe80000010100 */
[----:B------:R-:W-:Y:S07]  /*a8a0*/  FFMA R32, R32, R33, R32 ;  /* 0x0000002120207223 */ /* 0x000fee0000000020 */
.L_x_194:
[----:B------:R-:W-:Y:S05]  /*a8b0*/  BSYNC.RECONVERGENT B1 ;  /* 0x0000000000017941 */ /* 0x000fea0003800200 */
.L_x_192:
        /* <DEDUP_REMOVED lines=11> */
.L_x_196:
[----:B------:R-:W1:Y:S02]  /*a970*/  MUFU.RCP R33, R96 ;  /* 0x0000006000217308 */ /* 0x000e640000001000 */
[----:B-1----:R-:W-:Y:S04]  /*a980*/  FFMA R34, R96, R33, -1 ;  /* 0xbf80000060227423 */ /* 0x002fe80000000021 */
[----:B------:R-:W-:Y:S04]  /*a990*/  FADD.FTZ R34, -R34, -RZ ;  /* 0x800000ff22227221 */ /* 0x000fe80000010100 */
[----:B------:R-:W-:Y:S07]  /*a9a0*/  FFMA R33, R33, R34, R33 ;  /* 0x0000002221217223 */ /* 0x000fee0000000021 */
.L_x_197:
[----:B------:R-:W-:Y:S05]  /*a9b0*/  BSYNC.RECONVERGENT B1 ;  /* 0x0000000000017941 */ /* 0x000fea0003800200 */
.L_x_195:
        /* <DEDUP_REMOVED lines=11> */
.L_x_199:
[----:B------:R-:W1:Y:S02]  /*aa70*/  MUFU.RCP R34, R83 ;  /* 0x0000005300227308 */ /* 0x000e640000001000 */
[----:B-1----:R-:W-:Y:S04]  /*aa80*/  FFMA R35, R83, R34, -1 ;  /* 0xbf80000053237423 */ /* 0x002fe80000000022 */
[----:B------:R-:W-:Y:S04]  /*aa90*/  FADD.FTZ R35, -R35, -RZ ;  /* 0x800000ff23237221 */ /* 0x000fe80000010100 */
[----:B------:R-:W-:Y:S07]  /*aaa0*/  FFMA R34, R34, R35, R34 ;  /* 0x0000002322227223 */ /* 0x000fee0000000022 */
.L_x_200:
[----:B------:R-:W-:Y:S05]  /*aab0*/  BSYNC.RECONVERGENT B1 ;  /* 0x0000000000017941 */ /* 0x000fea0003800200 */
.L_x_198:
        /* <DEDUP_REMOVED lines=11> */
.L_x_202:
[----:B------:R-:W1:Y:S02]  /*ab70*/  MUFU.RCP R35, R36 ;  /* 0x0000002400237308 */ /* 0x000e640000001000 */
[----:B-1----:R-:W-:Y:S04]  /*ab80*/  FFMA R38, R36, R35, -1 ;  /* 0xbf80000024267423 */ /* 0x002fe80000000023 */
[----:B------:R-:W-:Y:S04]  /*ab90*/  FADD.FTZ R38, -R38, -RZ ;  /* 0x800000ff26267221 */ /* 0x000fe80000010100 */
[----:B------:R-:W-:Y:S07]  /*aba0*/  FFMA R35, R35, R38, R35 ;  /* 0x0000002623237223 */ /* 0x000fee0000000023 */
.L_x_203:
[----:B------:R-:W-:Y:S05]  /*abb0*/  BSYNC.RECONVERGENT B1 ;  /* 0x0000000000017941 */ /* 0x000fea0003800200 */
.L_x_201:
        /* <DEDUP_REMOVED lines=11> */
.L_x_205:
[----:B------:R-:W1:Y:S02]  /*ac70*/  MUFU.RCP R36, R37 ;  /* 0x0000002500247308 */ /* 0x000e640000001000 */
[----:B-1----:R-:W-:Y:S04]  /*ac80*/  FFMA R38, R37, R36, -1 ;  /* 0xbf80000025267423 */ /* 0x002fe80000000024 */
[----:B------:R-:W-:Y:S04]  /*ac90*/  FADD.FTZ R39, -R38, -RZ ;  /* 0x800000ff26277221 */ /* 0x000fe80000010100 */
[----:B------:R-:W-:Y:S07]  /*aca0*/  FFMA R36, R36, R39, R36 ;  /* 0x0000002724247223 */ /* 0x000fee0000000024 */
.L_x_206:
[----:B------:R-:W-:Y:S05]  /*acb0*/  BSYNC.RECONVERGENT B1 ;  /* 0x0000000000017941 */ /* 0x000fea0003800200 */
.L_x_204:
        /* <DEDUP_REMOVED lines=11> */
.L_x_208:
[----:B------:R-:W1:Y:S02]  /*ad70*/  MUFU.RCP R37, R94 ;  /* 0x0000005e00257308 */ /* 0x000e640000001000 */
[----:B-1----:R-:W-:Y:S04]  /*ad80*/  FFMA R38, R94, R37, -1 ;  /* 0xbf8000005e267423 */ /* 0x002fe80000000025 */
[----:B------:R-:W-:Y:S04]  /*ad90*/  FADD.FTZ R38, -R38, -RZ ;  /* 0x800000ff26267221 */ /* 0x000fe80000010100 */
[----:B------:R-:W-:Y:S07]  /*ada0*/  FFMA R37, R37, R38, R37 ;  /* 0x0000002625257223 */ /* 0x000fee0000000025 */
.L_x_209:
[----:B------:R-:W-:Y:S05]  /*adb0*/  BSYNC.RECONVERGENT B1 ;  /* 0x0000000000017941 */ /* 0x000fea0003800200 */
.L_x_207:
        /* <DEDUP_REMOVED lines=11> */
.L_x_211:
[----:B------:R-:W1:Y:S02]  /*ae70*/  MUFU.RCP R38, R81 ;  /* 0x0000005100267308 */ /* 0x000e640000001000 */
[----:B-1----:R-:W-:Y:S04]  /*ae80*/  FFMA R39, R81, R38, -1 ;  /* 0xbf80000051277423 */ /* 0x002fe80000000026 */
[----:B------:R-:W-:Y:S04]  /*ae90*/  FADD.FTZ R39, -R39, -RZ ;  /* 0x800000ff27277221 */ /* 0x000fe80000010100 */
[----:B------:R-:W-:Y:S07]  /*aea0*/  FFMA R38, R38, R39, R38 ;  /* 0x0000002726267223 */ /* 0x000fee0000000026 */
.L_x_212:
[----:B------:R-:W-:Y:S05]  /*aeb0*/  BSYNC.RECONVERGENT B1 ;  /* 0x0000000000017941 */ /* 0x000fea0003800200 */
.L_x_210:
        /* <DEDUP_REMOVED lines=11> */
.L_x_214:
[----:B------:R-:W1:Y:S02]  /*af70*/  MUFU.RCP R39, R40 ;  /* 0x0000002800277308 */ /* 0x000e640000001000 */
[----:B-1----:R-:W-:Y:S04]  /*af80*/  FFMA R42, R40, R39, -1 ;  /* 0xbf800000282a7423 */ /* 0x002fe80000000027 */
[----:B------:R-:W-:Y:S04]  /*af90*/  FADD.FTZ R42, -R42, -RZ ;  /* 0x800000ff2a2a7221 */ /* 0x000fe80000010100 */
[----:B------:R-:W-:Y:S07]  /*afa0*/  FFMA R39, R39, R42, R39 ;  /* 0x0000002a27277223 */ /* 0x000fee0000000027 */
.L_x_215:
[----:B------:R-:W-:Y:S05]  /*afb0*/  BSYNC.RECONVERGENT B1 ;  /* 0x0000000000017941 */ /* 0x000fea0003800200 */
.L_x_213:
        /* <DEDUP_REMOVED lines=11> */
.L_x_217:
[----:B------:R-:W1:Y:S02]  /*b070*/  MUFU.RCP R40, R41 ;  /* 0x0000002900287308 */ /* 0x000e640000001000 */
[----:B-1----:R-:W-:Y:S04]  /*b080*/  FFMA R42, R41, R40, -1 ;  /* 0xbf800000292a7423 */ /* 0x002fe80000000028 */
[----:B------:R-:W-:Y:S04]  /*b090*/  FADD.FTZ R43, -R42, -RZ ;  /* 0x800000ff2a2b7221 */ /* 0x000fe80000010100 */
[----:B------:R-:W-:Y:S07]  /*b0a0*/  FFMA R40, R40, R43, R40 ;  /* 0x0000002b28287223 */ /* 0x000fee0000000028 */
.L_x_218:
[----:B------:R-:W-:Y:S05]  /*b0b0*/  BSYNC.RECONVERGENT B1 ;  /* 0x0000000000017941 */ /* 0x000fea0003800200 */
.L_x_216:
        /* <DEDUP_REMOVED lines=11> */
.L_x_220:
[----:B------:R-:W1:Y:S02]  /*b170*/  MUFU.RCP R41, R82 ;  /* 0x0000005200297308 */ /* 0x000e640000001000 */
[----:B-1----:R-:W-:Y:S04]  /*b180*/  FFMA R42, R82, R41, -1 ;  /* 0xbf800000522a7423 */ /* 0x002fe80000000029 */
[----:B------:R-:W-:Y:S04]  /*b190*/  FADD.FTZ R42, -R42, -RZ ;  /* 0x800000ff2a2a7221 */ /* 0x000fe80000010100 */
[----:B------:R-:W-:Y:S07]  /*b1a0*/  FFMA R41, R41, R42, R41 ;  /* 0x0000002a29297223 */ /* 0x000fee0000000029 */
.L_x_221:
[----:B------:R-:W-:Y:S05]  /*b1b0*/  BSYNC.RECONVERGENT B1 ;  /* 0x0000000000017941 */ /* 0x000fea0003800200 */
.L_x_219:
        /* <DEDUP_REMOVED lines=11> */
.L_x_223:
[----:B------:R-:W1:Y:S02]  /*b270*/  MUFU.RCP R42, R79 ;  /* 0x0000004f002a7308 */ /* 0x000e640000001000 */
[----:B-1----:R-:W-:Y:S04]  /*b280*/  FFMA R43, R79, R42, -1 ;  /* 0xbf8000004f2b7423 */ /* 0x002fe8000000002a */
[----:B------:R-:W-:Y:S04]  /*b290*/  FADD.FTZ R43, -R43, -RZ ;  /* 0x800000ff2b2b7221 */ /* 0x000fe80000010100 */
[----:B------:R-:W-:Y:S07]  /*b2a0*/  FFMA R42, R42, R43, R42 ;  /* 0x0000002b2a2a7223 */ /* 0x000fee000000002a */
.L_x_224:
[----:B------:R-:W-:Y:S05]  /*b2b0*/  BSYNC.RECONVERGENT B1 ;  /* 0x0000000000017941 */ /* 0x000fea0003800200 */
.L_x_222:
        /* <DEDUP_REMOVED lines=11> */
.L_x_226:
[----:B------:R-:W1:Y:S02]  /*b370*/  MUFU.RCP R43, R80 ;  /* 0x00000050002b7308 */ /* 0x000e640000001000 */
[----:B-1----:R-:W-:Y:S04]  /*b380*/  FFMA R44, R80, R43, -1 ;  /* 0xbf800000502c7423 */ /* 0x002fe8000000002b */
[----:B------:R-:W-:Y:S04]  /*b390*/  FADD.FTZ R44, -R44, -RZ ;  /* 0x800000ff2c2c7221 */ /* 0x000fe80000010100 */
[----:B------:R-:W-:Y:S07]  /*b3a0*/  FFMA R43, R43, R44, R43 ;  /* 0x0000002c2b2b7223 */ /* 0x000fee000000002b */
.L_x_227:
[----:B------:R-:W-:Y:S05]  /*b3b0*/  BSYNC.RECONVERGENT B1 ;  /* 0x0000000000017941 */ /* 0x000fea0003800200 */
.L_x_225:
        /* <DEDUP_REMOVED lines=11> */
.L_x_229:
[----:B------:R-:W1:Y:S02]  /*b470*/  MUFU.RCP R44, R77 ;  /* 0x0000004d002c7308 */ /* 0x000e640000001000 */
[----:B-1----:R-:W-:Y:S04]  /*b480*/  FFMA R45, R77, R44, -1 ;  /* 0xbf8000004d2d7423 */ /* 0x002fe8000000002c */
[----:B------:R-:W-:Y:S04]  /*b490*/  FADD.FTZ R45, -R45, -RZ ;  /* 0x800000ff2d2d7221 */ /* 0x000fe80000010100 */
[----:B------:R-:W-:Y:S07]  /*b4a0*/  FFMA R44, R44, R45, R44 ;  /* 0x0000002d2c2c7223 */ /* 0x000fee000000002c */
.L_x_230:
[----:B------:R-:W-:Y:S05]  /*b4b0*/  BSYNC.RECONVERGENT B1 ;  /* 0x0000000000017941 */ /* 0x000fea0003800200 */
.L_x_228:
        /* <DEDUP_REMOVED lines=11> */
.L_x_232:
[----:B------:R-:W1:Y:S02]  /*b570*/  MUFU.RCP R45, R56 ;  /* 0x00000038002d7308 */ /* 0x000e640000001000 */
[----:B-1----:R-:W-:Y:S04]  /*b580*/  FFMA R46, R56, R45, -1 ;  /* 0xbf800000382e7423 */ /* 0x002fe8000000002d */
[----:B------:R-:W-:Y:S04]  /*b590*/  FADD.FTZ R46, -R46, -RZ ;  /* 0x800000ff2e2e7221 */ /* 0x000fe80000010100 */
[----:B------:R-:W-:Y:S07]  /*b5a0*/  FFMA R45, R45, R46, R45 ;  /* 0x0000002e2d2d7223 */ /* 0x000fee000000002d */
.L_x_233:
[----:B------:R-:W-:Y:S05]  /*b5b0*/  BSYNC.RECONVERGENT B1 ;  /* 0x0000000000017941 */ /* 0x000fea0003800200 */
.L_x_231:
        /* <DEDUP_REMOVED lines=11> */
.L_x_235:
[----:B------:R-:W1:Y:S02]  /*b670*/  MUFU.RCP R46, R47 ;  /* 0x0000002f002e7308 */ /* 0x000e640000001000 */
[----:B-1----:R-:W-:Y:S04]  /*b680*/  FFMA R49, R47, R46, -1 ;  /* 0xbf8000002f317423 */ /* 0x002fe8000000002e */
[----:B------:R-:W-:Y:S04]  /*b690*/  FADD.FTZ R49, -R49, -RZ ;  /* 0x800000ff31317221 */ /* 0x000fe80000010100 */
[----:B------:R-:W-:Y:S07]  /*b6a0*/  FFMA R46, R46, R49, R46 ;  /* 0x000000312e2e7223 */ /* 0x000fee000000002e */
.L_x_236:
[----:B------:R-:W-:Y:S05]  /*b6b0*/  BSYNC.RECONVERGENT B1 ;  /* 0x0000000000017941 */ /* 0x000fea0003800200 */
.L_x_234:
        /* <DEDUP_REMOVED lines=11> */
.L_x_238:
[----:B------:R-:W1:Y:S02]  /*b770*/  MUFU.RCP R47, R48 ;  /* 0x00000030002f7308 */ /* 0x000e640000001000 */
[----:B-1----:R-:W-:Y:S04]  /*b780*/  FFMA R49, R48, R47, -1 ;  /* 0xbf80000030317423 */ /* 0x002fe8000000002f */
[----:B------:R-:W-:Y:S04]  /*b790*/  FADD.FTZ R50, -R49, -RZ ;  /* 0x800000ff31327221 */ /* 0x000fe80000010100 */
[----:B------:R-:W-:Y:S07]  /*b7a0*/  FFMA R47, R47, R50, R47 ;  /* 0x000000322f2f7223 */ /* 0x000fee000000002f */
.L_x_239:
[----:B------:R-:W-:Y:S05]  /*b7b0*/  BSYNC.RECONVERGENT B1 ;  /* 0x0000000000017941 */ /* 0x000fea0003800200 */
.L_x_237:
        /* <DEDUP_REMOVED lines=11> */
.L_x_241:
[----:B------:R-:W1:Y:S02]  /*b870*/  MUFU.RCP R48, R69 ;  /* 0x0000004500307308 */ /* 0x000e640000001000 */
[----:B-1----:R-:W-:Y:S04]  /*b880*/  FFMA R49, R69, R48, -1 ;  /* 0xbf80000045317423 */ /* 0x002fe80000000030 */
[----:B------:R-:W-:Y:S04]  /*b890*/  FADD.FTZ R49, -R49, -RZ ;  /* 0x800000ff31317221 */ /* 0x000fe80000010100 */
[----:B------:R-:W-:Y:S07]  /*b8a0*/  FFMA R48, R48, R49, R48 ;  /* 0x0000003130307223 */ /* 0x000fee0000000030 */
.L_x_242:
[----:B------:R-:W-:Y:S05]  /*b8b0*/  BSYNC.RECONVERGENT B1 ;  /* 0x0000000000017941 */ /* 0x000fea0003800200 */
.L_x_240:
        /* <DEDUP_REMOVED lines=11> */
.L_x_244:
[----:B------:R-:W1:Y:S02]  /*b970*/  MUFU.RCP R49, R52 ;  /* 0x0000003400317308 */ /* 0x000e640000001000 */
[----:B-1----:R-:W-:Y:S04]  /*b980*/  FFMA R50, R52, R49, -1 ;  /* 0xbf80000034327423 */ /* 0x002fe80000000031 */
[----:B------:R-:W-:Y:S04]  /*b990*/  FADD.FTZ R50, -R50, -RZ ;  /* 0x800000ff32327221 */ /* 0x000fe80000010100 */
[----:B------:R-:W-:Y:S07]  /*b9a0*/  FFMA R49, R49, R50, R49 ;  /* 0x0000003231317223 */ /* 0x000fee0000000031 */
.L_x_245:
[----:B------:R-:W-:Y:S05]  /*b9b0*/  BSYNC.RECONVERGENT B1 ;  /* 0x0000000000017941 */ /* 0x000fea0003800200 */
.L_x_243:
        /* <DEDUP_REMOVED lines=11> */
.L_x_247:
[----:B------:R-:W1:Y:S02]  /*ba70*/  MUFU.RCP R50, R51 ;  /* 0x0000003300327308 */ /* 0x000e640000001000 */
[----:B-1----:R-:W-:Y:S04]  /*ba80*/  FFMA R52, R51, R50, -1 ;  /* 0xbf80000033347423 */ /* 0x002fe80000000032 */
[----:B------:R-:W-:Y:S04]  /*ba90*/  FADD.FTZ R53, -R52, -RZ ;  /* 0x800000ff34357221 */ /* 0x000fe80000010100 */
[----:B------:R-:W-:Y:S07]  /*baa0*/  FFMA R50, R50, R53, R50 ;  /* 0x0000003532327223 */ /* 0x000fee0000000032 */
.L_x_248:
[----:B------:R-:W-:Y:S05]  /*bab0*/  BSYNC.RECONVERGENT B1 ;  /* 0x0000000000017941 */ /* 0x000fea0003800200 */
.L_x_246:
        /* <DEDUP_REMOVED lines=11> */
.L_x_250:
[----:B------:R-:W1:Y:S02]  /*bb70*/  MUFU.RCP R51, R92 ;  /* 0x0000005c00337308 */ /* 0x000e640000001000 */
[----:B-1----:R-:W-:Y:S04]  /*bb80*/  FFMA R52, R92, R51, -1 ;  /* 0xbf8000005c347423 */ /* 0x002fe80000000033 */
[----:B------:R-:W-:Y:S04]  /*bb90*/  FADD.FTZ R52, -R52, -RZ ;  /* 0x800000ff34347221 */ /* 0x000fe80000010100 */
[----:B------:R-:W-:Y:S07]  /*bba0*/  FFMA R51, R51, R52, R51 ;  /* 0x0000003433337223 */ /* 0x000fee0000000033 */
.L_x_251:
[----:B------:R-:W-:Y:S05]  /*bbb0*/  BSYNC.RECONVERGENT B1 ;  /* 0x0000000000017941 */ /* 0x000fea0003800200 */
.L_x_249:
        /* <DEDUP_REMOVED lines=11> */
.L_x_253:
[----:B------:R-:W1:Y:S02]  /*bc70*/  MUFU.RCP R52, R67 ;  /* 0x0000004300347308 */ /* 0x000e640000001000 */
[----:B-1----:R-:W-:Y:S04]  /*bc80*/  FFMA R53, R67, R52, -1 ;  /* 0xbf80000043357423 */ /* 0x002fe80000000034 */
[----:B------:R-:W-:Y:S04]  /*bc90*/  FADD.FTZ R53, -R53, -RZ ;  /* 0x800000ff35357221 */ /* 0x000fe80000010100 */
[----:B------:R-:W-:Y:S07]  /*bca0*/  FFMA R52, R52, R53, R52 ;  /* 0x0000003534347223 */ /* 0x000fee0000000034 */
.L_x_254:
[----:B------:R-:W-:Y:S05]  /*bcb0*/  BSYNC.RECONVERGENT B1 ;  /* 0x0000000000017941 */ /* 0x000fea0003800200 */
.L_x_252:
        /* <DEDUP_REMOVED lines=11> */
.L_x_256:
[----:B------:R-:W1:Y:S02]  /*bd70*/  MUFU.RCP R53, R54 ;  /* 0x0000003600357308 */ /* 0x000e640000001000 */
[----:B-1----:R-:W-:Y:S04]  /*bd80*/  FFMA R56, R54, R53, -1 ;  /* 0xbf80000036387423 */ /* 0x002fe80000000035 */
[----:B------:R-:W-:Y:S04]  /*bd90*/  FADD.FTZ R56, -R56, -RZ ;  /* 0x800000ff38387221 */ /* 0x000fe80000010100 */
[----:B------:R-:W-:Y:S07]  /*bda0*/  FFMA R53, R53, R56, R53 ;  /* 0x0000003835357223 */ /* 0x000fee0000000035 */
.L_x_257:
[----:B------:R-:W-:Y:S05]  /*bdb0*/  BSYNC.RECONVERGENT B1 ;  /* 0x0000000000017941 */ /* 0x000fea0003800200 */
.L_x_255:
        /* <DEDUP_REMOVED lines=11> */
.L_x_259:
[----:B------:R-:W1:Y:S02]  /*be70*/  MUFU.RCP R54, R55 ;  /* 0x0000003700367308 */ /* 0x000e640000001000 */
[----:B-1----:R-:W-:Y:S04]  /*be80*/  FFMA R56, R55, R54, -1 ;  /* 0xbf80000037387423 */ /* 0x002fe80000000036 */
[----:B------:R-:W-:Y:S04]  /*be90*/  FADD.FTZ R57, -R56, -RZ ;  /* 0x800000ff38397221 */ /* 0x000fe80000010100 */
[----:B------:R-:W-:Y:S07]  /*bea0*/  FFMA R54, R54, R57, R54 ;  /* 0x0000003936367223 */ /* 0x000fee0000000036 */
.L_x_260:
[----:B------:R-:W-:Y:S05]  /*beb0*/  BSYNC.RECONVERGENT B1 ;  /* 0x0000000000017941 */ /* 0x000fea0003800200 */
.L_x_258:
        /* <DEDUP_REMOVED lines=11> */
.L_x_262:
[----:B------:R-:W1:Y:S02]  /*bf70*/  MUFU.RCP R55, R100 ;  /* 0x0000006400377308 */ /* 0x000e640000001000 */
[----:B-1----:R-:W-:Y:S04]  /*bf80*/  FFMA R56, R100, R55, -1 ;  /* 0xbf80000064387423 */ /* 0x002fe80000000037 */
[----:B------:R-:W-:Y:S04]  /*bf90*/  FADD.FTZ R56, -R56, -RZ ;  /* 0x800000ff38387221 */ /* 0x000fe80000010100 */
[----:B------:R-:W-:Y:S07]  /*bfa0*/  FFMA R55, R55, R56, R55 ;  /* 0x0000003837377223 */ /* 0x000fee0000000037 */
.L_x_263:
[----:B------:R-:W-:Y:S05]  /*bfb0*/  BSYNC.RECONVERGENT B1 ;  /* 0x0000000000017941 */ /* 0x000fea0003800200 */
.L_x_261:
        /* <DEDUP_REMOVED lines=11> */
.L_x_265:
[----:B------:R-:W1:Y:S02]  /*c070*/  MUFU.RCP R56, R93 ;  /* 0x0000005d00387308 */ /* 0x000e640000001000 */
[----:B-1----:R-:W-:Y:S04]  /*c080*/  FFMA R57, R93, R56, -1 ;  /* 0xbf8000005d397423 */ /* 0x002fe80000000038 */
[----:B------:R-:W-:Y:S04]  /*c090*/  FADD.FTZ R57, -R57, -RZ ;  /* 0x800000ff39397221 */ /* 0x000fe80000010100 */
[----:B------:R-:W-:Y:S07]  /*c0a0*/  FFMA R56, R56, R57, R56 ;  /* 0x0000003938387223 */ /* 0x000fee0000000038 */
.L_x_266:
[----:B------:R-:W-:Y:S05]  /*c0b0*/  BSYNC.RECONVERGENT B1 ;  /* 0x0000000000017941 */ /* 0x000fea0003800200 */
.L_x_264:
        /* <DEDUP_REMOVED lines=11> */
.L_x_268:
[----:B------:R-:W1:Y:S02]  /*c170*/  MUFU.RCP R57, R78 ;  /* 0x0000004e00397308 */ /* 0x000e640000001000 */
[----:B-1----:R-:W-:Y:S04]  /*c180*/  FFMA R58, R78, R57, -1 ;  /* 0xbf8000004e3a7423 */ /* 0x002fe80000000039 */
[----:B------:R-:W-:Y:S04]  /*c190*/  FADD.FTZ R58, -R58, -RZ ;  /* 0x800000ff3a3a7221 */ /* 0x000fe80000010100 */
[----:B------:R-:W-:Y:S07]  /*c1a0*/  FFMA R57, R57, R58, R57 ;  /* 0x0000003a39397223 */ /* 0x000fee0000000039 */
.L_x_269:
[----:B------:R-:W-:Y:S05]  /*c1b0*/  BSYNC.RECONVERGENT B1 ;  /* 0x0000000000017941 */ /* 0x000fea0003800200 */
.L_x_267:
        /* <DEDUP_REMOVED lines=11> */
.L_x_271:
[----:B------:R-:W1:Y:S02]  /*c270*/  MUFU.RCP R58, R59 ;  /* 0x0000003b003a7308 */ /* 0x000e640000001000 */
[----:B-1----:R-:W-:Y:S04]  /*c280*/  FFMA R61, R59, R58, -1 ;  /* 0xbf8000003b3d7423 */ /* 0x002fe8000000003a */
[----:B------:R-:W-:Y:S04]  /*c290*/  FADD.FTZ R61, -R61, -RZ ;  /* 0x800000ff3d3d7221 */ /* 0x000fe80000010100 */
[----:B------:R-:W-:Y:S07]  /*c2a0*/  FFMA R58, R58, R61, R58 ;  /* 0x0000003d3a3a7223 */ /* 0x000fee000000003a */
.L_x_272:
[----:B------:R-:W-:Y:S05]  /*c2b0*/  BSYNC.RECONVERGENT B1 ;  /* 0x0000000000017941 */ /* 0x000fea0003800200 */
.L_x_270:
        /* <DEDUP_REMOVED lines=11> */
.L_x_274:
[----:B------:R-:W1:Y:S02]  /*c370*/  MUFU.RCP R59, R60 ;  /* 0x0000003c003b7308 */ /* 0x000e640000001000 */
[----:B-1----:R-:W-:Y:S04]  /*c380*/  FFMA R61, R60, R59, -1 ;  /* 0xbf8000003c3d7423 */ /* 0x002fe8000000003b */
[----:B------:R-:W-:Y:S04]  /*c390*/  FADD.FTZ R62, -R61, -RZ ;  /* 0x800000ff3d3e7221 */ /* 0x000fe80000010100 */
[----:B------:R-:W-:Y:S07]  /*c3a0*/  FFMA R59, R59, R62, R59 ;  /* 0x0000003e3b3b7223 */ /* 0x000fee000000003b */
.L_x_275:
[----:B------:R-:W-:Y:S05]  /*c3b0*/  BSYNC.RECONVERGENT B1 ;  /* 0x0000000000017941 */ /* 0x000fea0003800200 */
.L_x_273:
        /* <DEDUP_REMOVED lines=11> */
.L_x_277:
[----:B------:R-:W1:Y:S02]  /*c470*/  MUFU.RCP R60, R95 ;  /* 0x0000005f003c7308 */ /* 0x000e640000001000 */
[----:B-1----:R-:W-:Y:S04]  /*c480*/  FFMA R61, R95, R60, -1 ;  /* 0xbf8000005f3d7423 */ /* 0x002fe8000000003c */
[----:B------:R-:W-:Y:S04]  /*c490*/  FADD.FTZ R61, -R61, -RZ ;  /* 0x800000ff3d3d7221 */ /* 0x000fe80000010100 */
[----:B------:R-:W-:Y:S07]  /*c4a0*/  FFMA R60, R60, R61, R60 ;  /* 0x0000003d3c3c7223 */ /* 0x000fee000000003c */
.L_x_278:
[----:B------:R-:W-:Y:S05]  /*c4b0*/  BSYNC.RECONVERGENT B1 ;  /* 0x0000000000017941 */ /* 0x000fea0003800200 */
.L_x_276:
        /* <DEDUP_REMOVED lines=11> */
.L_x_280:
[----:B------:R-:W1:Y:S02]  /*c570*/  MUFU.RCP R61, R90 ;  /* 0x0000005a003d7308 */ /* 0x000e640000001000 */
[----:B-1----:R-:W-:Y:S04]  /*c580*/  FFMA R62, R90, R61, -1 ;  /* 0xbf8000005a3e7423 */ /* 0x002fe8000000003d */
[----:B------:R-:W-:Y:S04]  /*c590*/  FADD.FTZ R62, -R62, -RZ ;  /* 0x800000ff3e3e7221 */ /* 0x000fe80000010100 */
[----:B------:R-:W-:Y:S07]  /*c5a0*/  FFMA R61, R61, R62, R61 ;  /* 0x0000003e3d3d7223 */ /* 0x000fee000000003d */
.L_x_281:
[----:B------:R-:W-:Y:S05]  /*c5b0*/  BSYNC.RECONVERGENT B1 ;  /* 0x0000000000017941 */ /* 0x000fea0003800200 */
.L_x_279:
        /* <DEDUP_REMOVED lines=11> */
.L_x_283:
[----:B------:R-:W1:Y:S02]  /*c670*/  MUFU.RCP R62, R63 ;  /* 0x0000003f003e7308 */ /* 0x000e640000001000 */
[----:B-1----:R-:W-:Y:S04]  /*c680*/  FFMA R64, R63, R62, -1 ;  /* 0xbf8000003f407423 */ /* 0x002fe8000000003e */
[----:B------:R-:W-:Y:S04]  /*c690*/  FADD.FTZ R67, -R64, -RZ ;  /* 0x800000ff40437221 */ /* 0x000fe80000010100 */
[----:B------:R-:W-:Y:S07]  /*c6a0*/  FFMA R62, R62, R67, R62 ;  /* 0x000000433e3e7223 */ /* 0x000fee000000003e */
.L_x_284:
[----:B------:R-:W-:Y:S05]  /*c6b0*/  BSYNC.RECONVERGENT B1 ;  /* 0x0000000000017941 */ /* 0x000fea0003800200 */
.L_x_282:
        /* <DEDUP_REMOVED lines=11> */
.L_x_286:
[----:B------:R-:W1:Y:S02]  /*c770*/  MUFU.RCP R63, R66 ;  /* 0x00000042003f7308 */ /* 0x000e640000001000 */
[----:B-1----:R-:W-:Y:S04]  /*c780*/  FFMA R64, R66, R63, -1 ;  /* 0xbf80000042407423 */ /* 0x002fe8000000003f */
[----:B------:R-:W-:Y:S04]  /*c790*/  FADD.FTZ R64, -R64, -RZ ;  /* 0x800000ff40407221 */ /* 0x000fe80000010100 */
[----:B------:R-:W-:Y:S07]  /*c7a0*/  FFMA R63, R63, R64, R63 ;  /* 0x000000403f3f7223 */ /* 0x000fee000000003f */
.L_x_287:
[----:B------:R-:W-:Y:S05]  /*c7b0*/  BSYNC.RECONVERGENT B1 ;  /* 0x0000000000017941 */ /* 0x000fea0003800200 */
.L_x_285:
        /* <DEDUP_REMOVED lines=9> */
[----:B------:R-:W-:Y:S05]  /*c850*/  BRA `(.L_x_290) ;  /* 0x0000000000107947 */ /* 0x000fea0003800000 */
.L_x_289:
[----:B------:R-:W1:Y:S02]  /*c860*/  MUFU.RCP R64, R65 ;  /* 0x0000004100407308 */ /* 0x000e640000001000 */
[----:B-1----:R-:W-:Y:S04]  /*c870*/  FFMA R66, R65, R64, -1 ;  /* 0xbf80000041427423 */ /* 0x002fe80000000040 */
[----:B------:R-:W-:Y:S04]  /*c880*/  FADD.FTZ R67, -R66, -RZ ;  /* 0x800000ff42437221 */ /* 0x000fe80000010100 */
[----:B------:R-:W-:Y:S07]  /*c890*/  FFMA R64, R64, R67, R64 ;  /* 0x0000004340407223 */ /* 0x000fee0000000040 */
.L_x_290:
[----:B------:R-:W-:Y:S05]  /*c8a0*/  BSYNC.RECONVERGENT B1 ;  /* 0x0000000000017941 */ /* 0x000fea0003800200 */
.L_x_288:
[----:B------:R-:W-:Y:S01]  /*c8b0*/  F2FP.BF16.F32.PACK_AB R78, R6, R5 ;  /* 0x00000005064e723e */ /* 0x000fe200000010ff */
[----:B------:R-:W-:Y:S05]  /*c8c0*/  WARPSYNC.ALL ;  /* 0x0000000000007948 */ /* 0x000fea0003800000 */
[----:B------:R-:W-:Y:S01]  /*c8d0*/  F2FP.BF16.F32.PACK_AB R6, R14, R13 ;  /* 0x0000000d0e06723e */ /* 0x000fe200000010ff */
[----:B------:R-:W-:Y:S01]  /*c8e0*/  BSSY.RECONVERGENT B0, `(.L_x_291) ;  /* 0x000004e000007945 */ /* 0x000fe20003800200 */
[----:B------:R-:W-:Y:S01]  /*c8f0*/  F2FP.BF16.F32.PACK_AB R13, R28, R27 ;  /* 0x0000001b1c0d723e */ /* 0x000fe200000010ff */
[----:B------:R-:W-:Y:S01]  /*c900*/  IMAD.U32 R28, RZ, RZ, UR43 ;  /* 0x0000002bff1c7e24 */ /* 0x000fe2000f8e00ff */
[----:B------:R-:W-:Y:S01]  /*c910*/  F2FP.BF16.F32.PACK_AB R77, R4, R3 ;  /* 0x00000003044d723e */ /* 0x000fe200000010ff */
[----:B------:R-:W-:Y:S01]  /*c920*/  IMAD.MOV.U32 R3, RZ, RZ, 0x10 ;  /* 0x00000010ff037424 */ /* 0x000fe200078e00ff */
[----:B------:R-:W-:Y:S01]  /*c930*/  F2FP.BF16.F32.PACK_AB R14, R30, R29 ;  /* 0x0000001d1e0e723e */ /* 0x000fe200000010ff */
[----:B------:R-:W-:Y:S01]  /*c940*/  IMAD R29, R28, 0x2000, R225 ;  /* 0x000020001c1d7824 */ /* 0x000fe200078e02e1 */
[----:B------:R-:W-:Y:S02]  /*c950*/  ISETP.NE.U32.AND P0, PT, R226, 0x1, PT ;  /* 0x00000001e200780c */ /* 0x000fe40003f05070 */
[----:B------:R-:W-:Y:S02]  /*c960*/  F2FP.BF16.F32.PACK_AB R79, R8, R7 ;  /* 0x00000007084f723e */ /* 0x000fe400000010ff */
[----:B------:R-:W-:Y:S02]  /*c970*/  F2FP.BF16.F32.PACK_AB R7, R16, R15 ;  /* 0x0000000f1007723e */ /* 0x000fe400000010ff */
[----:B------:R-:W-:Y:S02]  /*c980*/  F2FP.BF16.F32.PACK_AB R15, R32, R31 ;  /* 0x0000001f200f723e */ /* 0x000fe400000010ff */
[----:B------:R-:W-:Y:S02]  /*c990*/  LEA R32, R29, UR41, 0x1 ;  /* 0x000000291d207c11 */ /* 0x000fe4000f8e08ff */
[----:B------:R-:W-:Y:S02]  /*c9a0*/  SEL R3, R3, 0xfffffff0, P0 ;  /* 0xfffffff003037807 */ /* 0x000fe40000000000 */
[----:B------:R-:W-:Y:S02]  /*c9b0*/  F2FP.BF16.F32.PACK_AB R76, R2, R0 ;  /* 0x00000000024c723e */ /* 0x000fe400000010ff */
[----:B------:R-:W-:Y:S01]  /*c9c0*/  F2FP.BF16.F32.PACK_AB R16, R34, R33 ;  /* 0x000000212210723e */ /* 0x000fe200000010ff */
[--C-:B------:R-:W-:Y:S01]  /*c9d0*/  IMAD.IADD R33, R3, 0x1, R32.reuse ;  /* 0x0000000103217824 */ /* 0x100fe200078e0220 */
[----:B------:R-:W-:Y:S01]  /*c9e0*/  F2FP.BF16.F32.PACK_AB R4, R10, R9 ;  /* 0x000000090a04723e */ /* 0x000fe200000010ff */
[----:B------:R1:W-:Y:S01]  /*c9f0*/  STS.128 [R32+0x400], R76 ;  /* 0x0004004c20007388 */ /* 0x0003e20000000c00 */
[----:B------:R-:W-:Y:S01]  /*ca00*/  F2FP.BF16.F32.PACK_AB R5, R12, R11 ;  /* 0x0000000b0c05723e */ /* 0x000fe200000010ff */
[----:B------:R-:W-:Y:S01]  /*ca10*/  VIADD R34, R32, 0x400 ;  /* 0x0000040020227836 */ /* 0x000fe20000000000 */
[----:B------:R-:W-:Y:S02]  /*ca20*/  F2FP.BF16.F32.PACK_AB R8, R18, R17 ;  /* 0x000000111208723e */ /* 0x000fe400000010ff */
[----:B------:R-:W-:Y:S01]  /*ca30*/  F2FP.BF16.F32.PACK_AB R17, R36, R35 ;  /* 0x000000232411723e */ /* 0x000fe200000010ff */
[----:B------:R1:W-:Y:S01]  /*ca40*/  STS.128 [R33+0x400], R4 ;  /* 0x0004000421007388 */ /* 0x0003e20000000c00 */
[----:B------:R-:W-:Y:S01]  /*ca50*/  F2FP.BF16.F32.PACK_AB R9, R20, R19 ;  /* 0x000000131409723e */ /* 0x000fe200000010ff */
[----:B------:R-:W-:Y:S01]  /*ca60*/  IMAD R36, R224, 0x10, R32 ;  /* 0x00000010e0247824 */ /* 0x000fe200078e0220 */
[----:B------:R-:W-:Y:S01]  /*ca70*/  F2FP.BF16.F32.PACK_AB R10, R22, R21 ;  /* 0x00000015160a723e */ /* 0x000fe200000010ff */
[----:B------:R-:W-:Y:S01]  /*ca80*/  IMAD R34, R223, 0x10, R34 ;  /* 0x00000010df227824 */ /* 0x000fe200078e0222 */
[----:B------:R-:W-:Y:S01]  /*ca90*/  F2FP.BF16.F32.PACK_AB R11, R24, R23 ;  /* 0x00000017180b723e */ /* 0x000fe200000010ff */
[----:B------:R-:W-:Y:S01]  /*caa0*/  IMAD.IADD R35, R3, 0x1, R36 ;  /* 0x0000000103237824 */ /* 0x000fe200078e0224 */
[----:B------:R-:W-:Y:S02]  /*cab0*/  F2FP.BF16.F32.PACK_AB R12, R26, R25 ;  /* 0x000000191a0c723e */ /* 0x000fe400000010ff */
[----:B------:R-:W-:Y:S01]  /*cac0*/  F2FP.BF16.F32.PACK_AB R18, R38, R37 ;  /* 0x000000252612723e */ /* 0x000fe200000010ff */
[----:B------:R1:W-:Y:S01]  /*cad0*/  STS.128 [R36+0x400], R8 ;  /* 0x0004000824007388 */ /* 0x0003e20000000c00 */
[----:B------:R-:W-:Y:S01]  /*cae0*/  F2FP.BF16.F32.PACK_AB R19, R40, R39 ;  /* 0x000000272813723e */ /* 0x000fe200000010ff */
[----:B------:R-:W-:Y:S01]  /*caf0*/  IMAD R37, R223, 0x10, R32 ;  /* 0x00000010df257824 */ /* 0x000fe200078e0220 */
[----:B------:R-:W-:Y:S01]  /*cb00*/  F2FP.BF16.F32.PACK_AB R20, R42, R41 ;  /* 0x000000292a14723e */ /* 0x000fe200000010ff */
[----:B------:R1:W-:Y:S01]  /*cb10*/  STS.128 [R35+0x400], R12 ;  /* 0x0004000c23007388 */ /* 0x0003e20000000c00 */
[--C-:B------:R-:W-:Y:S01]  /*cb20*/  IMAD R38, R224, 0x10, R34.reuse ;  /* 0x00000010e0267824 */ /* 0x100fe200078e0222 */
[----:B------:R-:W-:Y:S01]  /*cb30*/  F2FP.BF16.F32.PACK_AB R21, R44, R43 ;  /* 0x0000002b2c15723e */ /* 0x000fe200000010ff */
[C---:B------:R-:W-:Y:S01]  /*cb40*/  IMAD.IADD R34, R3.reuse, 0x1, R34 ;  /* 0x0000000103227824 */ /* 0x040fe200078e0222 */
[----:B------:R1:W-:Y:S01]  /*cb50*/  STS.128 [R37+0x400], R16 ;  /* 0x0004001025007388 */ /* 0x0003e20000000c00 */
[----:B------:R-:W-:Y:S01]  /*cb60*/  F2FP.BF16.F32.PACK_AB R22, R46, R45 ;  /* 0x0000002d2e16723e */ /* 0x000fe200000010ff */
[----:B------:R-:W-:Y:S01]  /*cb70*/  IMAD.IADD R3, R3, 0x1, R38 ;  /* 0x0000000103037824 */ /* 0x000fe200078e0226 */
[----:B------:R-:W-:Y:S02]  /*cb80*/  F2FP.BF16.F32.PACK_AB R23, R48, R47 ;  /* 0x0000002f3017723e */ /* 0x000fe400000010ff */
[----:B------:R-:W-:Y:S02]  /*cb90*/  F2FP.BF16.F32.PACK_AB R24, R50, R49 ;  /* 0x000000313218723e */ /* 0x000fe400000010ff */
[----:B------:R-:W-:Y:S01]  /*cba0*/  F2FP.BF16.F32.PACK_AB R25, R52, R51 ;  /* 0x000000333419723e */ /* 0x000fe200000010ff */
[----:B------:R1:W-:Y:S01]  /*cbb0*/  STS.128 [R34], R20 ;  /* 0x0000001422007388 */ /* 0x0003e20000000c00 */
[----:B------:R-:W-:Y:S02]  /*cbc0*/  F2FP.BF16.F32.PACK_AB R26, R54, R53 ;  /* 0x00000035361a723e */ /* 0x000fe400000010ff */
[----:B------:R-:W-:Y:S02]  /*cbd0*/  F2FP.BF16.F32.PACK_AB R27, R56, R55 ;  /* 0x00000037381b723e */ /* 0x000fe400000010ff */
[----:B------:R-:W-:Y:S02]  /*cbe0*/  F2FP.BF16.F32.PACK_AB R28, R58, R57 ;  /* 0x000000393a1c723e */ /* 0x000fe400000010ff */
[----:B------:R-:W-:Y:S01]  /*cbf0*/  F2FP.BF16.F32.PACK_AB R29, R60, R59 ;  /* 0x0000003b3c1d723e */ /* 0x000fe200000010ff */
[----:B------:R1:W-:Y:S01]  /*cc00*/  STS.128 [R38], R24 ;  /* 0x0000001826007388 */ /* 0x0003e20000000c00 */
[----:B------:R-:W-:Y:S02]  /*cc10*/  F2FP.BF16.F32.PACK_AB R30, R62, R61 ;  /* 0x0000003d3e1e723e */ /* 0x000fe400000010ff */
[----:B------:R-:W-:Y:S02]  /*cc20*/  F2FP.BF16.F32.PACK_AB R31, R64, R63 ;  /* 0x0000003f401f723e */ /* 0x000fe400000010ff */
[----:B------:R-:W-:Y:S03]  /*cc30*/  ISETP.NE.AND P0, PT, R227, RZ, PT ;  /* 0x000000ffe300720c */ /* 0x000fe60003f05270 */
[----:B------:R1:W-:Y:S01]  /*cc40*/  STS.128 [R3], R28 ;  /* 0x0000001c03007388 */ /* 0x0003e20000000c00 */
[----:B------:R-:W-:Y:S01]  /*cc50*/  @!PT LDS RZ, [RZ] ;  /* 0x00000000fffff984 */ /* 0x000fe20000000800 */
[----:B------:R-:W-:Y:S01]  /*cc60*/  @!PT LDS RZ, [RZ] ;  /* 0x00000000fffff984 */ /* 0x000fe20000000800 */
[----:B------:R-:W-:Y:S01]  /*cc70*/  @!PT LDS RZ, [RZ] ;  /* 0x00000000fffff984 */ /* 0x000fe20000000800 */
[----:B------:R-:W-:Y:S01]  /*cc80*/  @!PT LDS RZ, [RZ] ;  /* 0x00000000fffff984 */ /* 0x000fe20000000800 */
[----:B------:R2:W-:Y:S06]  /*cc90*/  MEMBAR.ALL.CTA ;  /* 0x0000000000007992 */ /* 0x0005ec0000008000 */
[----:B--2---:R-:W2:Y:S02]  /*cca0*/  FENCE.VIEW.ASYNC.S ;  /* 0x00000000000073c6 */ /* 0x004ea40000000000 */
[----:B--2---:R-:W-:Y:S06]  /*ccb0*/  BAR.SYNC.DEFER_BLOCKING 0x1, 0x80 ;  /* 0x0042000000007b1d */ /* 0x004fec0000010000 */
[----:B------:R-:W-:Y:S05]  /*ccc0*/  @P0 BRA `(.L_x_292) ;  /* 0x00000000003c0947 */ /* 0x000fea0003800000 */
[----:B------:R-:W-:Y:S01]  /*ccd0*/  UIADD3 UR8, UP0, UPT, UR46, 0x680, URZ ;  /* 0x000006802e087890 */ /* 0x000fe2000ff1e0ff */
[----:B------:R-:W-:Y:S01]  /*cce0*/  R2UR UR6, R207 ;  /* 0x00000000cf0672ca */ /* 0x000fe200000e0000 */
[----:B------:R-:W-:Y:S01]  /*ccf0*/  ULEA UR4, UR43, UR41, 0xe ;  /* 0x000000292b047291 */ /* 0x000fe2000f8e70ff */
[----:B------:R-:W-:Y:S01]  /*cd00*/  PLOP3.LUT P0, PT, PT, PT, PT, 0x80, 0x8 ;  /* 0x000000000008781c */ /* 0x000fe20003f0f070 */
[----:B------:R-:W-:Y:S01]  /*cd10*/  UIADD3.X UR9, UPT, UPT, URZ, UR47, URZ, UP0, !UPT ;  /* 0x0000002fff097290 */ /* 0x000fe200087fe4ff */
[----:B------:R-:W-:Y:S01]  /*cd20*/  IMAD.IADD R70, R209, 0x1, R70 ;  /* 0x00000001d1467824 */ /* 0x000fe200078e0246 */
[----:B------:R-:W-:Y:S11]  /*cd30*/  UIADD3 UR4, UPT, UPT, UR4, 0x400, URZ ;  /* 0x0000040004047890 */ /* 0x000ff6000fffe0ff */
[----:B------:R-:W-:Y:S01]  /*cd40*/  @!UPT UIADD3 URZ, UPT, UPT, URZ, URZ, URZ ;  /* 0x000000fffffff290 */ /* 0x000fe2000fffe0ff */
.L_x_293:
[----:B------:R-:W-:Y:S02]  /*cd50*/  PLOP3.LUT P1, PT, P1, P0, PT, 0xf2, 0x2f ;  /* 0x00000000002f781c */ /* 0x000fe40000f21e72 */
[----:B------:R-:W-:Y:S01]  /*cd60*/  @P0 R2UR P1, UR5, R70 ;  /* 0x00000000460502ca */ /* 0x000fe20000020000 */
[----:B------:R-:W-:Y:S07]  /*cd70*/  UMOV UR7, UR36 ;  /* 0x0000002400077c82 */ /* 0x000fee0008000000 */
[----:B------:R-:W-:Y:S05]  /*cd80*/  @P0 PLOP3.LUT P0, PT, P1, PT, PT, 0x80, 0x8 ;  /* 0x000000000008081c */ /* 0x000fea0000f0f070 */
[----:B------:R2:W-:Y:S08]  /*cd90*/  UTMASTG.3D [UR4], [UR8] ;  /* 0x00000004080073b5 */ /* 0x0005f00008010000 */
[----:B--2---:R-:W-:Y:S05]  /*cda0*/  @P0 BRA.U.ANY `(.L_x_293) ;  /* 0xfffffffd00e80947 */ /* 0x004fea000393ffff */
[----:B------:R0:W-:Y:S02]  /*cdb0*/  UTMACMDFLUSH ;  /* 0x00000000000079b7 */ /* 0x0001e40000000000 */
.L_x_292:
[----:B------:R-:W-:Y:S05]  /*cdc0*/  BSYNC.RECONVERGENT B0 ;  /* 0x0000000000007941 */ /* 0x000fea0003800200 */
.L_x_291:
[----:B------:R-:W-:Y:S01]  /*cdd0*/  UIADD3 UR43, UPT, UPT, UR43, 0x1, URZ ;  /* 0x000000012b2b7890 */ /* 0x000fe2000fffe0ff */
[----:B------:R-:W-:Y:S01]  /*cde0*/  ISETP.NE.AND P0, PT, R227, RZ, PT ;  /* 0x000000ffe300720c */ /* 0x000fe20003f05270 */
[----:B------:R-:W-:Y:S02]  /*cdf0*/  BSSY.RECONVERGENT B0, `(.L_x_294) ;  /* 0x0000007000007945 */ /* 0x000fe40003800200 */
[----:B------:R-:W-:Y:S04]  /*ce00*/  UISETP.NE.AND UP0, UPT, UR43, 0x4, UPT ;  /* 0x000000042b00788c */ /* 0x000fe8000bf05270 */
[----:B------:R-:W-:Y:S02]  /*ce10*/  USEL UR4, URZ, 0x1, UP0 ;  /* 0x00000001ff047887 */ /* 0x000fe40008000000 */
[----:B------:R-:W-:Y:S02]  /*ce20*/  USEL UR43, UR43, URZ, UP0 ;  /* 0x000000ff2b2b7287 */ /* 0x000fe40008000000 */
[----:B------:R-:W-:Y:S02]  /*ce30*/  ULOP3.LUT UR44, UR44, UR4, URZ, 0x3c, !UPT ;  /* 0x000000042c2c7292 */ /* 0x000fe4000f8e3cff */
[----:B------:R-:W-:Y:S10]  /*ce40*/  @P0 BRA `(.L_x_295) ;  /* 0x0000000000040947 */ /* 0x000ff40003800000 */
[----:B------:R-:W-:Y:S04]  /*ce50*/  DEPBAR.LE SB0, 0x1 ;  /* 0x000080400000791a */ /* 0x000fe80000000000 */
.L_x_295:
[----:B------:R-:W-:Y:S05]  /*ce60*/  BSYNC.RECONVERGENT B0 ;  /* 0x0000000000007941 */ /* 0x000fea0003800200 */
.L_x_294:
[----:B------:R-:W-:Y:S01]  /*ce70*/  BAR.SYNC.DEFER_BLOCKING 0x1, 0x80 ;  /* 0x0042000000007b1d */ /* 0x000fe20000010000 */
[----:B------:R-:W-:Y:S01]  /*ce80*/  ISETP.NE.AND P3, PT, R231, RZ, PT ;  /* 0x000000ffe700720c */ /* 0x000fe20003f65270 */
[----:B------:R-:W-:Y:S05]  /*ce90*/  VIADD R214, R214, 0x1 ;  /* 0x00000001d6d67836 */ /* 0x000fea0000000000 */
[----:B------:R-:W-:Y:S01]  /*cea0*/  ISETP.GE.U32.AND P0, PT, R214, 0x2, PT ;  /* 0x00000002d600780c */ /* 0x000fe20003f06070 */
[----:B------:R-:W-:Y:S11]  /*ceb0*/  BSSY.RECONVERGENT B0, `(.L_x_296) ;  /* 0x000000b000007945 */ /* 0x000ff60003800200 */
[----:B------:R-:W-:Y:S01]  /*cec0*/  @!UPT UIADD3 URZ, UPT, UPT, URZ, URZ, URZ ;  /* 0x000000fffffff290 */ /* 0x000fe2000fffe0ff */
[----:B------:R-:W-:Y:S05]  /*ced0*/  @!P0 BRA `(.L_x_297) ;  /* 0x0000000000208947 */ /* 0x000fea0003800000 */
[C---:B-1----:R-:W-:Y:S01]  /*cee0*/  @!P3 LEA R3, R220.reuse, UR41, 0x3 ;  /* 0x00000029dc03bc11 */ /* 0x042fe2000f8e18ff */
[----:B------:R-:W-:Y:S02]  /*cef0*/  IMAD.U32 R0, RZ, RZ, UR37 ;  /* 0x00000025ff007e24 */ /* 0x000fe4000f8e00ff */
[----:B------:R-:W-:Y:S02]  /*cf00*/  VIADD R220, R220, 0x1 ;  /* 0x00000001dcdc7836 */ /* 0x000fe40000000000 */
[----:B------:R-:W-:Y:S03]  /*cf10*/  @!P3 VIADD R3, R3, 0x50 ;  /* 0x000000500303b836 */ /* 0x000fe60000000000 */
[----:B------:R-:W-:Y:S02]  /*cf20*/  ISETP.NE.AND P0, PT, R220, 0x4, PT ;  /* 0x00000004dc00780c */ /* 0x000fe40003f05270 */
[----:B------:R-:W-:Y:S02]  /*cf30*/  @!P3 PRMT R0, R0, 0x654, R3 ;  /* 0x000006540000b816 */ /* 0x000fe40000000003 */
[----:B------:R-:W-:Y:S02]  /*cf40*/  SEL R220, R220, RZ, P0 ;  /* 0x000000ffdcdc7207 */ /* 0x000fe40000000000 */
[----:B------:R2:W-:Y:S07]  /*cf50*/  @!P3 SYNCS.ARRIVE.TRANS64.RED.A1T0 RZ, [R0+URZ], RZ ;  /* 0x000000ff00ffb9a7 */ /* 0x0005ee00081004ff */
.L_x_297:
[----:B------:R-:W-:Y:S05]  /*cf60*/  BSYNC.RECONVERGENT B0 ;  /* 0x0000000000007941 */ /* 0x000fea0003800200 */
.L_x_296:
[C---:B------:R-:W-:Y:S01]  /*cf70*/  ISETP.EQ.OR P2, PT, R72.reuse, 0x3, P3 ;  /* 0x000000034800780c */ /* 0x040fe20001f42670 */
[----:B------:R-:W-:Y:S01]  /*cf80*/  VIADD R72, R72, 0x1 ;  /* 0x0000000148487836 */ /* 0x000fe20000000000 */
[----:B------:R-:W-:Y:S04]  /*cf90*/  SEL R215, R215, 0x1, P3 ;  /* 0x00000001d7d77807 */ /* 0x000fe80001800000 */
[----:B------:R-:W-:Y:S07]  /*cfa0*/  ISETP.NE.AND P0, PT, R72, 0x4, PT ;  /* 0x000000044800780c */ /* 0x000fee0003f05270 */
[----:B-1----:R-:W-:Y:S02]  /*cfb0*/  @!P2 LEA R3, R212, UR41, 0x3 ;  /* 0x00000029d403ac11 */ /* 0x002fe4000f8e18ff */
[----:B--2---:R-:W-:Y:S04]  /*cfc0*/  @!P2 SHF.L.U32 R0, R216, 0x1f, RZ ;  /* 0x0000001fd800a819 */ /* 0x004fe800000006ff */
[----:B------:R-:W1:Y:S02]  /*cfd0*/  @!P2 SYNCS.PHASECHK.TRANS64.TRYWAIT P1, [R3+URZ+0x30], R0 ;  /* 0x000030000300a5a7 */ /* 0x000e6400080211ff */
[----:B-1----:R-:W-:Y:S01]  /*cfe0*/  @!P2 SEL R215, RZ, 0x1, !P1 ;  /* 0x00000001ffd7a807 */ /* 0x002fe20004800000 */
[----:B------:R-:W-:Y:S06]  /*cff0*/  @P0 BRA `(.L_x_298) ;  /* 0xffffff8400d40947 */ /* 0x000fec000383ffff */
[----:B------:R-:W-:Y:S01]  /*d000*/  ISETP.NE.AND P3, PT, R230, RZ, PT ;  /* 0x000000ffe600720c */ /* 0x000fe20003f65270 */
[----:B------:R-:W-:Y:S01]  /*d010*/  UIADD3 UR42, UPT, UPT, UR42, 0x4, URZ ;  /* 0x000000042a2a7890 */ /* 0x000fe2000fffe0ff */
[----:B------:R-:W-:Y:S01]  /*d020*/  ISETP.NE.AND P0, PT, R208, 0x2, PT ;  /* 0x00000002d000780c */ /* 0x000fe20003f05270 */
[----:B------:R-:W-:Y:S02]  /*d030*/  IMAD.IADD R18, R218, 0x1, R171 ;  /* 0x00000001da127824 */ /* 0x000fe400078e02ab */
[----:B------:R-:W-:Y:S01]  /*d040*/  IMAD.IADD R19, R217, 0x1, R204 ;  /* 0x00000001d9137824 */ /* 0x000fe200078e02cc */
[----:B------:R-:W-:Y:S02]  /*d050*/  SEL R0, RZ, 0x1, P0 ;  /* 0x00000001ff007807 */ /* 0x000fe40000000000 */
[----:B------:R-:W-:Y:S02]  /*d060*/  SEL R208, R208, RZ, P0 ;  /* 0x000000ffd0d07207 */ /* 0x000fe40000000000 */
[----:B------:R-:W-:-:S03]  /*d070*/  LOP3.LUT R221, R221, R0, RZ, 0x3c, !PT ;  /* 0x00000000dddd7212 */ /* 0x000fc600078e3cff */
[----:B------:R-:W-:Y:S01]  /*d080*/  @P3 R2UR UR36, R219 ;  /* 0x00000000db2432ca */ /* 0x000fe200000e0000 */
[----:B------:R-:W-:-:S14]  /*d090*/  @P3 BRA `(.L_x_299) ;  /* 0xffffff7800443947 */ /* 0x000fdc000383ffff */
[----:B------:R-:W-:-:S09]  /*d0a0*/  UISETP.NE.AND UP0, UPT, UR45, URZ, UPT ;  /* 0x000000ff2d00728c */ /* 0x000fd2000bf05270 */
[----:B------:R-:W-:Y:S05]  /*d0b0*/  BRA.U !UP0, `(.L_x_300) ;  /* 0x0000000108487547 */ /* 0x000fea000b800000 */
[----:B------:R-:W1:Y:S02]  /*d0c0*/  LDCU.64 UR4, c[0x0][0x890] ;  /* 0x00011200ff0477ac */ /* 0x000e640008000a00 */
[----:B-1----:R-:W-:-:S04]  /*d0d0*/  UISETP.NE.U32.AND UP0, UPT, UR4, URZ, UPT ;  /* 0x000000ff0400728c */ /* 0x002fc8000bf05070 */
[----:B------:R-:W-:-:S09]  /*d0e0*/  UISETP.NE.AND.EX UP0, UPT, UR5, URZ, UPT, UP0 ;  /* 0x000000ff0500728c */ /* 0x000fd2000bf05300 */
[----:B------:R-:W-:Y:S05]  /*d0f0*/  BRA.U UP0, `(.L_x_301) ;  /* 0x00000001000c7547 */ /* 0x000fea000b800000 */
[----:B------:R-:W-:-:S13]  /*d100*/  FSETP.NEU.AND P0, PT, R127, RZ, PT ;  /* 0x000000ff7f00720b */ /* 0x000fda0003f0d000 */
[----:B------:R-:W-:Y:S05]  /*d110*/  @!P0 EXIT ;  /* 0x000000000000894d */ /* 0x000fea0003800000 */
[----:B------:R-:W-:Y:S05]  /*d120*/  BRA `(.L_x_300) ;  /* 0x00000000002c7947 */ /* 0x000fea0003800000 */
.L_x_301:
[----:B------:R-:W-:Y:S01]  /*d130*/  ISETP.NE.AND P0, PT, R206, RZ, PT ;  /* 0x000000ffce00720c */ /* 0x000fe20003f05270 */
[----:B------:R-:W-:-:S12]  /*d140*/  BSSY.RECONVERGENT B0, `(.L_x_300) ;  /* 0x0000009000007945 */ /* 0x000fd80003800200 */
[----:B------:R-:W-:Y:S05]  /*d150*/  @P0 BRA `(.L_x_302) ;  /* 0x0000000000140947 */ /* 0x000fea0003800000 */
[----:B------:R-:W1:Y:S02]  /*d160*/  LDCU.64 UR4, c[0x0][0x888] ;  /* 0x00011100ff0477ac */ /* 0x000e640008000a00 */
[----:B-1----:R-:W-:-:S04]  /*d170*/  ISETP.NE.U32.AND P0, PT, RZ, UR4, PT ;  /* 0x00000004ff007c0c */ /* 0x002fc8000bf05070 */
[----:B------:R-:W-:-:S13]  /*d180*/  ISETP.NE.AND.EX P0, PT, RZ, UR5, PT, P0 ;  /* 0x00000005ff007c0c */ /* 0x000fda000bf05300 */
[----:B------:R-:W-:Y:S05]  /*d190*/  @!P0 EXIT ;  /* 0x000000000000894d */ /* 0x000fea0003800000 */
[----:B------:R-:W-:Y:S05]  /*d1a0*/  BRA `(.L_x_303) ;  /* 0x0000000000087947 */ /* 0x000fea0003800000 */
.L_x_302:
[----:B------:R-:W-:-:S13]  /*d1b0*/  FSETP.NEU.AND P0, PT, R127, RZ, PT ;  /* 0x000000ff7f00720b */ /* 0x000fda0003f0d000 */
[----:B------:R-:W-:Y:S05]  /*d1c0*/  @!P0 EXIT ;  /* 0x000000000000894d */ /* 0x000fea0003800000 */
.L_x_303:
[----:B------:R-:W-:Y:S05]  /*d1d0*/  BSYNC.RECONVERGENT B0 ;  /* 0x0000000000007941 */ /* 0x000fea0003800200 */
.L_x_300:
[----:B------:R-:W-:Y:S01]  /*d1e0*/  LEA R3, R220, UR41, 0x3 ;  /* 0x00000029dc037c11 */ /* 0x000fe2000f8e18ff */
[----:B------:R-:W-:Y:S01]  /*d1f0*/  IMAD.U32 R0, RZ, RZ, UR37 ;  /* 0x00000025ff007e24 */ /* 0x000fe2000f8e00ff */
[----:B------:R-:W-:-:S04]  /*d200*/  DEPBAR.LE SB0, 0x0 ;  /* 0x000080000000791a */ /* 0x000fc80000000000 */
[----:B------:R-:W-:-:S05]  /*d210*/  VIADD R3, R3, 0x50 ;  /* 0x0000005003037836 */ /* 0x000fca0000000000 */
[----:B------:R-:W-:-:S04]  /*d220*/  PRMT R0, R0, 0x654, R3 ;  /* 0x0000065400007816 */ /* 0x000fc80000000003 */
[----:B------:R-:W-:Y:S01]  /*d230*/  SYNCS.ARRIVE.TRANS64.RED.A1T0 RZ, [R0+URZ], RZ ;  /* 0x000000ff00ff79a7 */ /* 0x000fe200081004ff */
[----:B------:R-:W-:Y:S05]  /*d240*/  EXIT ;  /* 0x000000000000794d */ /* 0x000fea0003800000 */
.L_x_19:
[----:B----4-:R4:W1:Y:S02]  /*d250*/  SYNCS.PHASECHK.TRANS64.TRYWAIT P0, [R3+URZ+0xd0], R2 ;  /* 0x0000d002030075a7 */ /* 0x01086400080011ff */
[----:B-1----:R-:W-:Y:S05]  /*d260*/  @!P0 NANOSLEEP.SYNCS 0x989680 ;  /* 0x009896800000895d */ /* 0x002fea0003900000 */
[----:B------:R-:W1:Y:S02]  /*d270*/  @!P0 SYNCS.PHASECHK.TRANS64 P0, [R3+URZ+0xd0], R2 ;  /* 0x0000d002030085a7 */ /* 0x000e6400080010ff */
[----:B-1----:R-:W-:Y:S05]  /*d280*/  @!P0 BRA `(.L_x_19) ;  /* 0xfffffffc00f08947 */ /* 0x002fea000383ffff */
[----:B------:R-:W-:Y:S05]  /*d290*/  BRA `(.L_x_304) ;  /* 0xffffff4000a47947 */ /* 0x000fea000383ffff */
.L_x_22:
[----:B-1----:R-:W-:-:S07]  /*d2a0*/  MOV R2, UR33 ;  /* 0x0000002100027c02 */ /* 0x002fce0008000f00 */
.L_x_305:
[----:B-1----:R1:W4:Y:S02]  /*d2b0*/  SYNCS.PHASECHK.TRANS64.TRYWAIT P0, [R2+URZ+0x18], R5 ;  /* 0x00001805020075a7 */ /* 0x00232400080011ff */
[----:B----4-:R-:W-:Y:S05]  /*d2c0*/  @!P0 NANOSLEEP.SYNCS 0x989680 ;  /* 0x009896800000895d */ /* 0x010fea0003900000 */
[----:B------:R-:W4:Y:S02]  /*d2d0*/  @!P0 SYNCS.PHASECHK.TRANS64 P0, [R2+URZ+0x18], R5 ;  /* 0x00001805020085a7 */ /* 0x000f2400080010ff */
[----:B----4-:R-:W-:Y:S05]  /*d2e0*/  @!P0 BRA `(.L_x_305) ;  /* 0xfffffffc00f08947 */ /* 0x010fea000383ffff */
[----:B------:R-:W-:Y:S05]  /*d2f0*/  BRA `(.L_x_21) ;  /* 0xffffff4000f47947 */ /* 0x000fea000383ffff */
.L_x_28:
[----:B-1----:R-:W-:-:S07]  /*d300*/  MOV R2, UR17 ;  /* 0x0000001100027c02 */ /* 0x002fce0008000f00 */
.L_x_306:
[----:B-1----:R1:W4:Y:S02]  /*d310*/  SYNCS.PHASECHK.TRANS64.TRYWAIT P0, [R2+URZ+0x18], R5 ;  /* 0x00001805020075a7 */ /* 0x00232400080011ff */
[----:B----4-:R-:W-:Y:S05]  /*d320*/  @!P0 NANOSLEEP.SYNCS 0x989680 ;  /* 0x009896800000895d */ /* 0x010fea0003900000 */
[----:B------:R-:W4:Y:S02]  /*d330*/  @!P0 SYNCS.PHASECHK.TRANS64 P0, [R2+URZ+0x18], R5 ;  /* 0x00001805020085a7 */ /* 0x000f2400080010ff */
[----:B----4-:R-:W-:Y:S05]  /*d340*/  @!P0 BRA `(.L_x_306) ;  /* 0xfffffffc00f08947 */ /* 0x010fea000383ffff */
[----:B------:R-:W-:Y:S05]  /*d350*/  BRA `(.L_x_27) ;  /* 0xffffff4400a07947 */ /* 0x000fea000383ffff */
.L_x_32:
[----:B-1----:R1:W4:Y:S02]  /*d360*/  SYNCS.PHASECHK.TRANS64.TRYWAIT P0, [R2+URZ+0x80], R3 ;  /* 0x00008003020075a7 */ /* 0x00232400080011ff */
[----:B----4-:R-:W-:Y:S05]  /*d370*/  @!P0 NANOSLEEP.SYNCS 0x989680 ;  /* 0x009896800000895d */ /* 0x010fea0003900000 */
[----:B------:R-:W4:Y:S02]  /*d380*/  @!P0 SYNCS.PHASECHK.TRANS64 P0, [R2+URZ+0x80], R3 ;  /* 0x00008003020085a7 */ /* 0x000f2400080010ff */
[----:B----4-:R-:W-:Y:S05]  /*d390*/  @!P0 BRA `(.L_x_32) ;  /* 0xfffffffc00f08947 */ /* 0x010fea000383ffff */
[----:B------:R-:W-:Y:S05]  /*d3a0*/  BRA `(.L_x_307) ;  /* 0xffffff4800307947 */ /* 0x000fea000383ffff */
.L_x_36:
[----:B--2---:R-:W-:-:S07]  /*d3b0*/  MOV R0, UR5 ;  /* 0x0000000500007c02 */ /* 0x004fce0008000f00 */
.L_x_308:
[----:B-1----:R1:W2:Y:S02]  /*d3c0*/  SYNCS.PHASECHK.TRANS64.TRYWAIT P0, [R0+URZ], R3 ;  /* 0x00000003000075a7 */ /* 0x0022a400080011ff */
[----:B--2---:R-:W-:Y:S05]  /*d3d0*/  @!P0 NANOSLEEP.SYNCS 0x989680 ;  /* 0x009896800000895d */ /* 0x004fea0003900000 */
[----:B------:R-:W2:Y:S02]  /*d3e0*/  @!P0 SYNCS.PHASECHK.TRANS64 P0, [R0+URZ], R3 ;  /* 0x00000003000085a7 */ /* 0x000ea400080010ff */
[----:B--2---:R-:W-:Y:S05]  /*d3f0*/  @!P0 BRA `(.L_x_308) ;  /* 0xfffffffc00f08947 */ /* 0x004fea000383ffff */
[----:B------:R-:W-:Y:S05]  /*d400*/  BRA `(.L_x_309) ;  /* 0xffffff4c00a07947 */ /* 0x000fea000383ffff */
.L_x_37:
[----:B--2---:R-:W-:-:S07]  /*d410*/  MOV R0, UR5 ;  /* 0x0000000500007c02 */ /* 0x004fce0008000f00 */
.L_x_310:
[----:B-1----:R1:W2:Y:S02]  /*d420*/  SYNCS.PHASECHK.TRANS64.TRYWAIT P0, [R0+URZ], R3 ;  /* 0x00000003000075a7 */ /* 0x0022a400080011ff */
[----:B--2---:R-:W-:Y:S05]  /*d430*/  @!P0 NANOSLEEP.SYNCS 0x989680 ;  /* 0x009896800000895d */ /* 0x004fea0003900000 */
[----:B------:R-:W2:Y:S02]  /*d440*/  @!P0 SYNCS.PHASECHK.TRANS64 P0, [R0+URZ], R3 ;  /* 0x00000003000085a7 */ /* 0x000ea400080010ff */
[----:B--2---:R-:W-:Y:S05]  /*d450*/  @!P0 BRA `(.L_x_310) ;  /* 0xfffffffc00f08947 */ /* 0x004fea000383ffff */
[----:B------:R-:W-:Y:S05]  /*d460*/  BRA `(.L_x_311) ;  /* 0xffffff4c00ac7947 */ /* 0x000fea000383ffff */
.L_x_40:
[----:B-1----:R1:W2:Y:S02]  /*d470*/  SYNCS.PHASECHK.TRANS64.TRYWAIT P0, [R0+URZ+0xc0], R5 ;  /* 0x0000c005000075a7 */ /* 0x0022a400080011ff */
[----:B--2---:R-:W-:Y:S05]  /*d480*/  @!P0 NANOSLEEP.SYNCS 0x989680 ;  /* 0x009896800000895d */ /* 0x004fea0003900000 */
[----:B------:R-:W2:Y:S02]  /*d490*/  @!P0 SYNCS.PHASECHK.TRANS64 P0, [R0+URZ+0xc0], R5 ;  /* 0x0000c005000085a7 */ /* 0x000ea400080010ff */
[----:B--2---:R-:W-:Y:S05]  /*d4a0*/  @!P0 BRA `(.L_x_40) ;  /* 0xfffffffc00f08947 */ /* 0x004fea000383ffff */
[----:B------:R-:W-:Y:S05]  /*d4b0*/  BRA `(.L_x_312) ;  /* 0xffffff5000087947 */ /* 0x000fea000383ffff */
.L_x_41:
[----:B------:R-:W-:-:S07]  /*d4c0*/  MOV R0, UR5 ;  /* 0x0000000500007c02 */ /* 0x000fce0008000f00 */
.L_x_313:
[----:B-1----:R1:W2:Y:S02]  /*d4d0*/  SYNCS.PHASECHK.TRANS64.TRYWAIT P0, [R0+URZ+0x90], R5 ;  /* 0x00009005000075a7 */ /* 0x0022a400080011ff */
[----:B--2---:R-:W-:Y:S05]  /*d4e0*/  @!P0 NANOSLEEP.SYNCS 0x989680 ;  /* 0x009896800000895d */ /* 0x004fea0003900000 */
[----:B------:R-:W2:Y:S02]  /*d4f0*/  @!P0 SYNCS.PHASECHK.TRANS64 P0, [R0+URZ+0x90], R5 ;  /* 0x00009005000085a7 */ /* 0x000ea400080010ff */
[----:B--2---:R-:W-:Y:S05]  /*d500*/  @!P0 BRA `(.L_x_313) ;  /* 0xfffffffc00f08947 */ /* 0x004fea000383ffff */
[----:B------:R-:W-:Y:S05]  /*d510*/  BRA `(.L_x_314) ;  /* 0xffffff5000187947 */ /* 0x000fea000383ffff */
.L_x_42:
[----:B-1----:R1:W2:Y:S02]  /*d520*/  SYNCS.PHASECHK.TRANS64.TRYWAIT P1, [R0+URZ+0x80], R5 ;  /* 0x00008005000075a7 */ /* 0x0022a400080211ff */
[----:B--2---:R-:W-:Y:S05]  /*d530*/  @!P1 NANOSLEEP.SYNCS 0x989680 ;  /* 0x009896800000995d */ /* 0x004fea0003900000 */
[----:B------:R-:W2:Y:S02]  /*d540*/  @!P1 SYNCS.PHASECHK.TRANS64 P1, [R0+URZ+0x80], R5 ;  /* 0x00008005000095a7 */ /* 0x000ea400080210ff */
[----:B--2---:R-:W-:Y:S05]  /*d550*/  @!P1 BRA `(.L_x_42) ;  /* 0xfffffffc00f09947 */ /* 0x004fea000383ffff */
[----:B------:R-:W-:Y:S05]  /*d560*/  BRA `(.L_x_315) ;  /* 0xffffff5000487947 */ /* 0x000fea000383ffff */
.L_x_45:
[----:B------:R-:W-:-:S07]  /*d570*/  MOV R0, UR5 ;  /* 0x0000000500007c02 */ /* 0x000fce0008000f00 */
.L_x_316:
[----:B-1----:R1:W2:Y:S02]  /*d580*/  SYNCS.PHASECHK.TRANS64.TRYWAIT P0, [R0+URZ+0x90], R3 ;  /* 0x00009003000075a7 */ /* 0x0022a400080011ff */
[----:B--2---:R-:W-:Y:S05]  /*d590*/  @!P0 NANOSLEEP.SYNCS 0x989680 ;  /* 0x009896800000895d */ /* 0x004fea0003900000 */
[----:B------:R-:W2:Y:S02]  /*d5a0*/  @!P0 SYNCS.PHASECHK.TRANS64 P0, [R0+URZ+0x90], R3 ;  /* 0x00009003000085a7 */ /* 0x000ea400080010ff */
[----:B--2---:R-:W-:Y:S05]  /*d5b0*/  @!P0 BRA `(.L_x_316) ;  /* 0xfffffffc00f08947 */ /* 0x004fea000383ffff */
[----:B------:R-:W-:Y:S05]  /*d5c0*/  BRA `(.L_x_44) ;  /* 0xffffff50009c7947 */ /* 0x000fea000383ffff */
.L_x_52:
[----:B-1----:R1:W2:Y:S02]  /*d5d0*/  SYNCS.PHASECHK.TRANS64.TRYWAIT P1, [R0+URZ+0x80], R5 ;  /* 0x00008005000075a7 */ /* 0x0022a400080211ff */
[----:B--2---:R-:W-:Y:S05]  /*d5e0*/  @!P1 NANOSLEEP.SYNCS 0x989680 ;  /* 0x009896800000995d */ /* 0x004fea0003900000 */
[----:B------:R-:W2:Y:S02]  /*d5f0*/  @!P1 SYNCS.PHASECHK.TRANS64 P1, [R0+URZ+0x80], R5 ;  /* 0x00008005000095a7 */ /* 0x000ea400080210ff */
[----:B--2---:R-:W-:Y:S05]  /*d600*/  @!P1 BRA `(.L_x_52) ;  /* 0xfffffffc00f09947 */ /* 0x004fea000383ffff */
[----:B------:R-:W-:Y:S05]  /*d610*/  BRA `(.L_x_317) ;  /* 0xffffff58000c7947 */ /* 0x000fea000383ffff */
.L_x_53:
[----:B------:R-:W-:-:S07]  /*d620*/  MOV R3, UR7 ;  /* 0x0000000700037c02 */ /* 0x000fce0008000f00 */
.L_x_318:
[----:B-1----:R1:W2:Y:S02]  /*d630*/  SYNCS.PHASECHK.TRANS64.TRYWAIT P0, [R3+URZ+0xb0], R0 ;  /* 0x0000b000030075a7 */ /* 0x0022a400080011ff */
[----:B--2---:R-:W-:Y:S05]  /*d640*/  @!P0 NANOSLEEP.SYNCS 0x989680 ;  /* 0x009896800000895d */ /* 0x004fea0003900000 */
[----:B------:R-:W2:Y:S02]  /*d650*/  @!P0 SYNCS.PHASECHK.TRANS64 P0, [R3+URZ+0xb0], R0 ;  /* 0x0000b000030085a7 */ /* 0x000ea400080010ff */
[----:B--2---:R-:W-:Y:S05]  /*d660*/  @!P0 BRA `(.L_x_318) ;  /* 0xfffffffc00f08947 */ /* 0x004fea000383ffff */
[----:B------:R-:W-:Y:S05]  /*d670*/  BRA `(.L_x_319) ;  /* 0xffffff5800447947 */ /* 0x000fea000383ffff */
.L_x_56:
[----:B------:R-:W-:Y:S07]  /*d680*/  MOV R0, UR6 ;  /* 0x0000000600007c02 */ /* 0x000fee0008000f00 */
.L_x_320:
[----:B-1----:R1:W2:Y:S02]  /*d690*/  SYNCS.PHASECHK.TRANS64.TRYWAIT P0, [R0+URZ], R3 ;  /* 0x00000003000075a7 */ /* 0x0022a400080011ff */
[----:B--2---:R-:W-:Y:S05]  /*d6a0*/  @!P0 NANOSLEEP.SYNCS 0x989680 ;  /* 0x009896800000895d */ /* 0x004fea0003900000 */
[----:B------:R-:W2:Y:S02]  /*d6b0*/  @!P0 SYNCS.PHASECHK.TRANS64 P0, [R0+URZ], R3 ;  /* 0x00000003000085a7 */ /* 0x000ea400080010ff */
[----:B--2---:R-:W-:Y:S05]  /*d6c0*/  @!P0 BRA `(.L_x_320) ;  /* 0xfffffffc00f08947 */ /* 0x004fea000383ffff */
[----:B------:R-:W-:Y:S05]  /*d6d0*/  BRA `(.L_x_55) ;  /* 0xffffff5800607947 */ /* 0x000fea000383ffff */
.L_x_59:
[----:B------:R-:W-:-:S07]  /*d6e0*/  MOV R0, UR6 ;  /* 0x0000000600007c02 */ /* 0x000fce0008000f00 */
.L_x_321:
[----:B--2---:R2:W4:Y:S02]  /*d6f0*/  SYNCS.PHASECHK.TRANS64.TRYWAIT P0, [R0+URZ], R3 ;  /* 0x00000003000075a7 */ /* 0x00452400080011ff */
[----:B----4-:R-:W-:Y:S05]  /*d700*/  @!P0 NANOSLEEP.SYNCS 0x989680 ;  /* 0x009896800000895d */ /* 0x010fea0003900000 */
[----:B------:R-:W4:Y:S02]  /*d710*/  @!P0 SYNCS.PHASECHK.TRANS64 P0, [R0+URZ], R3 ;  /* 0x00000003000085a7 */ /* 0x000f2400080010ff */
[----:B----4-:R-:W-:Y:S05]  /*d720*/  @!P0 BRA `(.L_x_321) ;  /* 0xfffffffc00f08947 */ /* 0x010fea000383ffff */
[----:B------:R-:W-:Y:S05]  /*d730*/  BRA `(.L_x_322) ;  /* 0xffffff5c003c7947 */ /* 0x000fea000383ffff */
.L_x_60:
[----:B------:R-:W-:-:S07]  /*d740*/  MOV R0, UR7 ;  /* 0x0000000700007c02 */ /* 0x000fce0008000f00 */
.L_x_323:
[----:B-1----:R1:W2:Y:S02]  /*d750*/  SYNCS.PHASECHK.TRANS64.TRYWAIT P0, [R0+URZ], R3 ;  /* 0x00000003000075a7 */ /* 0x0022a400080011ff */
[----:B--2---:R-:W-:Y:S05]  /*d760*/  @!P0 NANOSLEEP.SYNCS 0x989680 ;  /* 0x009896800000895d */ /* 0x004fea0003900000 */
[----:B------:R-:W2:Y:S02]  /*d770*/  @!P0 SYNCS.PHASECHK.TRANS64 P0, [R0+URZ], R3 ;  /* 0x00000003000085a7 */ /* 0x000ea400080010ff */
[----:B--2---:R-:W-:Y:S05]  /*d780*/  @!P0 BRA `(.L_x_323) ;  /* 0xfffffffc00f08947 */ /* 0x004fea000383ffff */
[----:B------:R-:W-:Y:S05]  /*d790*/  BRA `(.L_x_324) ;  /* 0xffffff5c00487947 */ /* 0x000fea000383ffff */
.L_x_65:
[----:B--2---:R2:W3:Y:S02]  /*d7a0*/  SYNCS.PHASECHK.TRANS64.TRYWAIT P0, [R0+URZ+0x80], R3 ;  /* 0x00008003000075a7 */ /* 0x0044e400080011ff */
[----:B---3--:R-:W-:Y:S05]  /*d7b0*/  @!P0 NANOSLEEP.SYNCS 0x989680 ;  /* 0x009896800000895d */ /* 0x008fea0003900000 */
[----:B------:R-:W3:Y:S02]  /*d7c0*/  @!P0 SYNCS.PHASECHK.TRANS64 P0, [R0+URZ+0x80], R3 ;  /* 0x00008003000085a7 */ /* 0x000ee400080010ff */
[----:B---3--:R-:W-:Y:S05]  /*d7d0*/  @!P0 BRA `(.L_x_65) ;  /* 0xfffffffc00f08947 */ /* 0x008fea000383ffff */
[----:B------:R-:W-:Y:S05]  /*d7e0*/  BRA `(.L_x_325) ;  /* 0xffffff6000547947 */ /* 0x000fea000383ffff */
.L_x_68:
[----:B------:R-:W-:Y:S07]  /*d7f0*/  MOV R0, UR7 ;  /* 0x0000000700007c02 */ /* 0x000fee0008000f00 */
.L_x_326:
[----:B--2---:R2:W3:Y:S02]  /*d800*/  SYNCS.PHASECHK.TRANS64.TRYWAIT P0, [R0+URZ+0x78], R3 ;  /* 0x00007803000075a7 */ /* 0x0044e400080011ff */
[----:B---3--:R-:W-:Y:S05]  /*d810*/  @!P0 NANOSLEEP.SYNCS 0x989680 ;  /* 0x009896800000895d */ /* 0x008fea0003900000 */
[----:B------:R-:W3:Y:S02]  /*d820*/  @!P0 SYNCS.PHASECHK.TRANS64 P0, [R0+URZ+0x78], R3 ;  /* 0x00007803000085a7 */ /* 0x000ee400080010ff */
[----:B---3--:R-:W-:Y:S05]  /*d830*/  @!P0 BRA `(.L_x_326) ;  /* 0xfffffffc00f08947 */ /* 0x008fea000383ffff */
[----:B------:R-:W-:Y:S05]  /*d840*/  BRA `(.L_x_67) ;  /* 0xffffff6400347947 */ /* 0x000fea000383ffff */
.L_x_71:
[----:B------:R-:W-:Y:S07]  /*d850*/  MOV R3, UR7 ;  /* 0x0000000700037c02 */ /* 0x000fee0008000f00 */
.L_x_327:
[----:B-1----:R1:W2:Y:S02]  /*d860*/  SYNCS.PHASECHK.TRANS64.TRYWAIT P0, [R3+URZ+0x50], R12 ;  /* 0x0000500c030075a7 */ /* 0x0022a400080011ff */
[----:B--2---:R-:W-:Y:S05]  /*d870*/  @!P0 NANOSLEEP.SYNCS 0x989680 ;  /* 0x009896800000895d */ /* 0x004fea0003900000 */
[----:B------:R-:W2:Y:S02]  /*d880*/  @!P0 SYNCS.PHASECHK.TRANS64 P0, [R3+URZ+0x50], R12 ;  /* 0x0000500c030085a7 */ /* 0x000ea400080010ff */
[----:B--2---:R-:W-:Y:S05]  /*d890*/  @!P0 BRA `(.L_x_327) ;  /* 0xfffffffc00f08947 */ /* 0x004fea000383ffff */
[----:B------:R-:W-:Y:S05]  /*d8a0*/  BRA `(.L_x_328) ;  /* 0xffffff6400ac7947 */ /* 0x000fea000383ffff */
.L_x_72:
[----:B-1----:R-:W-:Y:S07]  /*d8b0*/  MOV R3, UR7 ;  /* 0x0000000700037c02 */ /* 0x002fee0008000f00 */
.L_x_329:
[----:B-1----:R1:W2:Y:S02]  /*d8c0*/  SYNCS.PHASECHK.TRANS64.TRYWAIT P0, [R3+URZ+0x58], R12 ;  /* 0x0000580c030075a7 */ /* 0x0022a400080011ff */
[----:B--2---:R-:W-:Y:S05]  /*d8d0*/  @!P0 NANOSLEEP.SYNCS 0x989680 ;  /* 0x009896800000895d */ /* 0x004fea0003900000 */
[----:B------:R-:W2:Y:S02]  /*d8e0*/  @!P0 SYNCS.PHASECHK.TRANS64 P0, [R3+URZ+0x58], R12 ;  /* 0x0000580c030085a7 */ /* 0x000ea400080010ff */
[----:B--2---:R-:W-:Y:S05]  /*d8f0*/  @!P0 BRA `(.L_x_329) ;  /* 0xfffffffc00f08947 */ /* 0x004fea000383ffff */
[----:B------:R-:W-:Y:S05]  /*d900*/  BRA `(.L_x_330) ;  /* 0xffffff6400e87947 */ /* 0x000fea000383ffff */
.L_x_73:
[----:B-1----:R-:W-:Y:S07]  /*d910*/  MOV R3, UR7 ;  /* 0x0000000700037c02 */ /* 0x002fee0008000f00 */
.L_x_331:
[----:B-1----:R1:W2:Y:S02]  /*d920*/  SYNCS.PHASECHK.TRANS64.TRYWAIT P0, [R3+URZ+0x60], R12 ;  /* 0x0000600c030075a7 */ /* 0x0022a400080011ff */
[----:B--2---:R-:W-:Y:S05]  /*d930*/  @!P0 NANOSLEEP.SYNCS 0x989680 ;  /* 0x009896800000895d */ /* 0x004fea0003900000 */
[----:B------:R-:W2:Y:S02]  /*d940*/  @!P0 SYNCS.PHASECHK.TRANS64 P0, [R3+URZ+0x60], R12 ;  /* 0x0000600c030085a7 */ /* 0x000ea400080010ff */
[----:B--2---:R-:W-:Y:S05]  /*d950*/  @!P0 BRA `(.L_x_331) ;  /* 0xfffffffc00f08947 */ /* 0x004fea000383ffff */
[----:B------:R-:W-:Y:S05]  /*d960*/  BRA `(.L_x_332) ;  /* 0xffffff6800307947 */ /* 0x000fea000383ffff */
.L_x_74:
[----:B------:R-:W-:Y:S07]  /*d970*/  MOV R3, UR7 ;  /* 0x0000000700037c02 */ /* 0x000fee0008000f00 */
.L_x_333:
[----:B-1----:R1:W2:Y:S02]  /*d980*/  SYNCS.PHASECHK.TRANS64.TRYWAIT P0, [R3+URZ+0x68], R12 ;  /* 0x0000680c030075a7 */ /* 0x0022a400080011ff */
[----:B--2---:R-:W-:Y:S05]  /*d990*/  @!P0 NANOSLEEP.SYNCS 0x989680 ;  /* 0x009896800000895d */ /* 0x004fea0003900000 */
[----:B------:R-:W2:Y:S02]  /*d9a0*/  @!P0 SYNCS.PHASECHK.TRANS64 P0, [R3+URZ+0x68], R12 ;  /* 0x0000680c030085a7 */ /* 0x000ea400080010ff */
[----:B--2---:R-:W-:Y:S05]  /*d9b0*/  @!P0 BRA `(.L_x_333) ;  /* 0xfffffffc00f08947 */ /* 0x004fea000383ffff */
[----:B------:R-:W-:Y:S05]  /*d9c0*/  BRA `(.L_x_334) ;  /* 0xffffff6800b87947 */ /* 0x000fea000383ffff */
.L_x_76:
[----:B------:R-:W-:-:S07]  /*d9d0*/  MOV R0, UR7 ;  /* 0x0000000700007c02 */ /* 0x000fce0008000f00 */
.L_x_335:
[----:B-1----:R1:W3:Y:S02]  /*d9e0*/  SYNCS.PHASECHK.TRANS64.TRYWAIT P0, [R0+URZ+0x50], R3 ;  /* 0x00005003000075a7 */ /* 0x0022e400080011ff */
[----:B---3--:R-:W-:Y:S05]  /*d9f0*/  @!P0 NANOSLEEP.SYNCS 0x989680 ;  /* 0x009896800000895d */ /* 0x008fea0003900000 */
[----:B------:R-:W3:Y:S02]  /*da00*/  @!P0 SYNCS.PHASECHK.TRANS64 P0, [R0+URZ+0x50], R3 ;  /* 0x00005003000085a7 */ /* 0x000ee400080010ff */
[----:B---3--:R-:W-:Y:S05]  /*da10*/  @!P0 BRA `(.L_x_335) ;  /* 0xfffffffc00f08947 */ /* 0x008fea000383ffff */
[----:B------:R-:W-:Y:S05]  /*da20*/  BRA `(.L_x_336) ;  /* 0xffffff6c00287947 */ /* 0x000fea000383ffff */
.L_x_77:
[----:B-1----:R-:W-:-:S07]  /*da30*/  MOV R0, UR7 ;  /* 0x0000000700007c02 */ /* 0x002fce0008000f00 */
.L_x_337:
[----:B-1----:R1:W3:Y:S02]  /*da40*/  SYNCS.PHASECHK.TRANS64.TRYWAIT P0, [R0+URZ+0x58], R3 ;  /* 0x00005803000075a7 */ /* 0x0022e400080011ff */
[----:B---3--:R-:W-:Y:S05]  /*da50*/  @!P0 NANOSLEEP.SYNCS 0x989680 ;  /* 0x009896800000895d */ /* 0x008fea0003900000 */
[----:B------:R-:W3:Y:S02]  /*da60*/  @!P0 SYNCS.PHASECHK.TRANS64 P0, [R0+URZ+0x58], R3 ;  /* 0x00005803000085a7 */ /* 0x000ee400080010ff */
[----:B---3--:R-:W-:Y:S05]  /*da70*/  @!P0 BRA `(.L_x_337) ;  /* 0xfffffffc00f08947 */ /* 0x008fea000383ffff */
[----:B------:R-:W-:Y:S05]  /*da80*/  BRA `(.L_x_338) ;  /* 0xffffff6c00187947 */ /* 0x000fea000383ffff */
.L_x_78:
[----:B-1----:R-:W-:-:S07]  /*da90*/  MOV R0, UR7 ;  /* 0x0000000700007c02 */ /* 0x002fce0008000f00 */
.L_x_339:
[----:B-1----:R1:W3:Y:S02]  /*daa0*/  SYNCS.PHASECHK.TRANS64.TRYWAIT P0, [R0+URZ+0x60], R3 ;  /* 0x00006003000075a7 */ /* 0x0022e400080011ff */
[----:B---3--:R-:W-:Y:S05]  /*dab0*/  @!P0 NANOSLEEP.SYNCS 0x989680 ;  /* 0x009896800000895d */ /* 0x008fea0003900000 */
[----:B------:R-:W3:Y:S02]  /*dac0*/  @!P0 SYNCS.PHASECHK.TRANS64 P0, [R0+URZ+0x60], R3 ;  /* 0x00006003000085a7 */ /* 0x000ee400080010ff */
[----:B---3--:R-:W-:Y:S05]  /*dad0*/  @!P0 BRA `(.L_x_339) ;  /* 0xfffffffc00f08947 */ /* 0x008fea000383ffff */
[----:B------:R-:W-:Y:S05]  /*dae0*/  BRA `(.L_x_340) ;  /* 0xffffff6c00087947 */ /* 0x000fea000383ffff */
.L_x_80:
[----:B-1----:R1:W2:Y:S02]  /*daf0*/  SYNCS.PHASECHK.TRANS64.TRYWAIT P0, [R0+URZ+0x80], R3 ;  /* 0x00008003000075a7 */ /* 0x0022a400080011ff */
[----:B--2---:R-:W-:Y:S05]  /*db00*/  @!P0 NANOSLEEP.SYNCS 0x989680 ;  /* 0x009896800000895d */ /* 0x004fea0003900000 */
[----:B------:R-:W2:Y:S02]  /*db10*/  @!P0 SYNCS.PHASECHK.TRANS64 P0, [R0+URZ+0x80], R3 ;  /* 0x00008003000085a7 */ /* 0x000ea400080010ff */
[----:B--2---:R-:W-:Y:S05]  /*db20*/  @!P0 BRA `(.L_x_80) ;  /* 0xfffffffc00f08947 */ /* 0x004fea000383ffff */
[----:B------:R-:W-:Y:S05]  /*db30*/  BRA `(.L_x_341) ;  /* 0xffffff6c00b07947 */ /* 0x000fea000383ffff */
.L_x_94:
[----:B-1----:R1:W2:Y:S02]  /*db40*/  SYNCS.PHASECHK.TRANS64.TRYWAIT P0, [R3+URZ+0x30], R0 ;  /* 0x00003000030075a7 */ /* 0x0022a400080011ff */
[----:B--2---:R-:W-:Y:S05]  /*db50*/  @!P0 NANOSLEEP.SYNCS 0x989680 ;  /* 0x009896800000895d */ /* 0x004fea0003900000 */
[----:B------:R-:W2:Y:S02]  /*db60*/  @!P0 SYNCS.PHASECHK.TRANS64 P0, [R3+URZ+0x30], R0 ;  /* 0x00003000030085a7 */ /* 0x000ea400080010ff */
[----:B--2---:R-:W-:Y:S05]  /*db70*/  @!P0 BRA `(.L_x_94) ;  /* 0xfffffffc00f08947 */ /* 0x004fea000383ffff */
[----:B------:R-:W-:Y:S05]  /*db80*/  BRA `(.L_x_93) ;  /* 0xffffff7c00447947 */ /* 0x000fea000383ffff */
.L_x_97:
[----:B----4-:R4:W1:Y:S02]  /*db90*/  SYNCS.PHASECHK.TRANS64.TRYWAIT P1, [R124+URZ+0xa0], R3 ;  /* 0x0000a0037c0075a7 */ /* 0x01086400080211ff */
[----:B-1----:R-:W-:Y:S05]  /*dba0*/  @!P1 NANOSLEEP.SYNCS 0x989680 ;  /* 0x009896800000995d */ /* 0x002fea0003900000 */
[----:B------:R-:W1:Y:S02]  /*dbb0*/  @!P1 SYNCS.PHASECHK.TRANS64 P1, [R124+URZ+0xa0], R3 ;  /* 0x0000a0037c0095a7 */ /* 0x000e6400080210ff */
[----:B-1----:R-:W-:Y:S05]  /*dbc0*/  @!P1 BRA `(.L_x_97) ;  /* 0xfffffffc00f09947 */ /* 0x002fea000383ffff */
[----:B------:R-:W-:Y:S05]  /*dbd0*/  BRA `(.L_x_96) ;  /* 0xffffff7c00b47947 */ /* 0x000fea000383ffff */
        .weak           $__internal_0_$__cuda_sm10x_tcgen05_guardrail_trap_col_being_dealloced_not_returned_by_alloc
        .type           $__internal_0_$__cuda_sm10x_tcgen05_guardrail_trap_col_being_dealloced_not_returned_by_alloc,@function
        .size           $__internal_0_$__cuda_sm10x_tcgen05_guardrail_trap_col_being_dealloced_not_returned_by_alloc,($__internal_1_$__cuda_sm10x_tcgen05_guardrail_trap_phase_invalid_during_alloc - $__internal_0_$__cuda_sm10x_tcgen05_guardrail_trap_col_being_dealloced_not_returned_by_alloc)
$__internal_0_$__cuda_sm10x_tcgen05_guardrail_trap_col_being_dealloced_not_returned_by_alloc:
[----:B------:R-:W-:Y:S05]  /*dbe0*/  BPT.TRAP 0x1 ;  /* 0x000000040000795c */ /* 0x000fea0000300000 */
[----:B------:R-:W-:-:S04]  /*dbf0*/  HFMA2 R3, -RZ, RZ, 0, 0 ;  /* 0x00000000ff037431 */ /* 0x000fc800000001ff */
[----:B------:R-:W-:Y:S05]  /*dc00*/  RET.REL.NODEC R2 `(_ZN7cutlass13device_kernelINS_4gemm6kernel13GemmUniversalIN4cute5tupleIJiiiiEEENS1_10collective13CollectiveMmaINS1_35MainloopSm100TmaUmmaWarpSpecializedILi3ELi2ELi2ENS5_IJNS4_1CILi1EEESB_SB_EEEEENS5_IJNSA_ILi128EEENSA_ILi256EEENSA_ILi64EEEEEENS_10bfloat16_tENS5_IJlSB_lEEESI_SJ_NS4_8TiledMMAINS4_8MMA_AtomIJNS4_20SM100_MMA_F16BF16_SSISI_SI_fLi128ELi256ELNS4_4UMMA5MajorE0ELSO_0ELNSN_7ScaleInE0ELSP_0EEEEEENS4_6LayoutISC_NS5_IJNSA_ILi0EEEST_ST_EEEEENS5_IJNS4_10UnderscoreESW_SW_EEEEENS4_13SM90_TMA_LOADENS4_14ComposedLayoutINS4_7SwizzleILi3ELi4ELi3EEENS4_18smem_ptr_flag_bitsILi16EEENSS_INS5_IJNSA_ILi8EEESG_EEENS5_IJSG_SB_EEEEEEEvNS4_8identityESZ_S19_vS1A_EENS_8epilogue10collective18CollectiveEpilogueINS1C_23Sm100TmaWarpSpecializedILi4ELi2ELi64ELb1ELb0EEEJSH_NS5_IJNSS_ISE_SB_EENSS_ISG_SB_EEEEESI_SJ_SI_SJ_NS1C_6fusion15FusionCallbacksIS1G_NS1K_13LinCombEltActINS1C_6thread7SigmoidESI_fSI_fLNS_15FloatRoundStyleE2EEESH_S1J_JEEENS4_5SM1004TMEM4LOAD26SM100_TMEM_LOAD_32dp32b64xESZ_S19_NS4_39AutoVectorizingCopyWithAssumedAlignmentILi128EEENS4_14SM90_TMA_STOREES19_S1X_S1X_EEEvvEEEEvNT_6ParamsE) ;  /* 0xffffff2002fc7950 */ /* 0x000fea0003c3ffff */
        .weak           $__internal_1_$__cuda_sm10x_tcgen05_guardrail_trap_phase_invalid_during_alloc
        .type           $__internal_1_$__cuda_sm10x_tcgen05_guardrail_trap_phase_invalid_during_alloc,@function
        .size           $__internal_1_$__cuda_sm10x_tcgen05_guardrail_trap_phase_invalid_during_alloc,($__internal_2_$__cuda_sm10x_tcgen05_guardrail_trap_unallocated_columns_being_dealloced - $__internal_1_$__cuda_sm10x_tcgen05_guardrail_trap_phase_invalid_during_alloc)
$__internal_1_$__cuda_sm10x_tcgen05_guardrail_trap_phase_invalid_during_alloc:
[----:B------:R-:W-:Y:S05]  /*dc10*/  BPT.TRAP 0x1 ;  /* 0x000000040000795c */ /* 0x000fea0000300000 */
[----:B------:R-:W-:-:S04]  /*dc20*/  MOV R3, 0x0 ;  /* 0x0000000000037802 */ /* 0x000fc80000000f00 */
[----:B------:R-:W-:Y:S05]  /*dc30*/  RET.REL.NODEC R2 `(_ZN7cutlass13device_kernelINS_4gemm6kernel13GemmUniversalIN4cute5tupleIJiiiiEEENS1_10collective13CollectiveMmaINS1_35MainloopSm100TmaUmmaWarpSpecializedILi3ELi2ELi2ENS5_IJNS4_1CILi1EEESB_SB_EEEEENS5_IJNSA_ILi128EEENSA_ILi256EEENSA_ILi64EEEEEENS_10bfloat16_tENS5_IJlSB_lEEESI_SJ_NS4_8TiledMMAINS4_8MMA_AtomIJNS4_20SM100_MMA_F16BF16_SSISI_SI_fLi128ELi256ELNS4_4UMMA5MajorE0ELSO_0ELNSN_7ScaleInE0ELSP_0EEEEEENS4_6LayoutISC_NS5_IJNSA_ILi0EEEST_ST_EEEEENS5_IJNS4_10UnderscoreESW_SW_EEEEENS4_13SM90_TMA_LOADENS4_14ComposedLayoutINS4_7SwizzleILi3ELi4ELi3EEENS4_18smem_ptr_flag_bitsILi16EEENSS_INS5_IJNSA_ILi8EEESG_EEENS5_IJSG_SB_EEEEEEEvNS4_8identityESZ_S19_vS1A_EENS_8epilogue10collective18CollectiveEpilogueINS1C_23Sm100TmaWarpSpecializedILi4ELi2ELi64ELb1ELb0EEEJSH_NS5_IJNSS_ISE_SB_EENSS_ISG_SB_EEEEESI_SJ_SI_SJ_NS1C_6fusion15FusionCallbacksIS1G_NS1K_13LinCombEltActINS1C_6thread7SigmoidESI_fSI_fLNS_15FloatRoundStyleE2EEESH_S1J_JEEENS4_5SM1004TMEM4LOAD26SM100_TMEM_LOAD_32dp32b64xESZ_S19_NS4_39AutoVectorizingCopyWithAssumedAlignmentILi128EEENS4_14SM90_TMA_STOREES19_S1X_S1X_EEEvvEEEEvNT_6ParamsE) ;  /* 0xffffff2002f07950 */ /* 0x000fea0003c3ffff */
        .weak           $__internal_2_$__cuda_sm10x_tcgen05_guardrail_trap_unallocated_columns_being_dealloced
        .type           $__internal_2_$__cuda_sm10x_tcgen05_guardrail_trap_unallocated_columns_being_dealloced,@function
        .size           $__internal_2_$__cuda_sm10x_tcgen05_guardrail_trap_unallocated_columns_being_dealloced,($__internal_3_$__cuda_sm20_rcp_rn_f32_slowpath - $__internal_2_$__cuda_sm10x_tcgen05_guardrail_trap_unallocated_columns_being_dealloced)
$__internal_2_$__cuda_sm10x_tcgen05_guardrail_trap_unallocated_columns_being_dealloced:
[----:B------:R-:W-:Y:S05]  /*dc40*/  BPT.TRAP 0x1 ;  /* 0x000000040000795c */ /* 0x000fea0000300000 */
[----:B------:R-:W-:-:S04]  /*dc50*/  HFMA2 R3, -RZ, RZ, 0, 0 ;  /* 0x00000000ff037431 */ /* 0x000fc800000001ff */
[----:B------:R-:W-:Y:S05]  /*dc60*/  RET.REL.NODEC R2 `(_ZN7cutlass13device_kernelINS_4gemm6kernel13GemmUniversalIN4cute5tupleIJiiiiEEENS1_10collective13CollectiveMmaINS1_35MainloopSm100TmaUmmaWarpSpecializedILi3ELi2ELi2ENS5_IJNS4_1CILi1EEESB_SB_EEEEENS5_IJNSA_ILi128EEENSA_ILi256EEENSA_ILi64EEEEEENS_10bfloat16_tENS5_IJlSB_lEEESI_SJ_NS4_8TiledMMAINS4_8MMA_AtomIJNS4_20SM100_MMA_F16BF16_SSISI_SI_fLi128ELi256ELNS4_4UMMA5MajorE0ELSO_0ELNSN_7ScaleInE0ELSP_0EEEEEENS4_6LayoutISC_NS5_IJNSA_ILi0EEEST_ST_EEEEENS5_IJNS4_10UnderscoreESW_SW_EEEEENS4_13SM90_TMA_LOADENS4_14ComposedLayoutINS4_7SwizzleILi3ELi4ELi3EEENS4_18smem_ptr_flag_bitsILi16EEENSS_INS5_IJNSA_ILi8EEESG_EEENS5_IJSG_SB_EEEEEEEvNS4_8identityESZ_S19_vS1A_EENS_8epilogue10collective18CollectiveEpilogueINS1C_23Sm100TmaWarpSpecializedILi4ELi2ELi64ELb1ELb0EEEJSH_NS5_IJNSS_ISE_SB_EENSS_ISG_SB_EEEEESI_SJ_SI_SJ_NS1C_6fusion15FusionCallbacksIS1G_NS1K_13LinCombEltActINS1C_6thread7SigmoidESI_fSI_fLNS_15FloatRoundStyleE2EEESH_S1J_JEEENS4_5SM1004TMEM4LOAD26SM100_TMEM_LOAD_32dp32b64xESZ_S19_NS4_39AutoVectorizingCopyWithAssumedAlignmentILi128EEENS4_14SM90_TMA_STOREES19_S1X_S1X_EEEvvEEEEvNT_6ParamsE) ;  /* 0xffffff2002e47950 */ /* 0x000fea0003c3ffff */
        .weak           $__internal_3_$__cuda_sm20_rcp_rn_f32_slowpath
        .type           $__internal_3_$__cuda_sm20_rcp_rn_f32_slowpath,@function
        .size           $__internal_3_$__cuda_sm20_rcp_rn_f32_slowpath,(.L_x_347 - $__internal_3_$__cuda_sm20_rcp_rn_f32_slowpath)
$__internal_3_$__cuda_sm20_rcp_rn_f32_slowpath:
[----:B------:R-:W-:Y:S01]  /*dc70*/  IMAD.SHL.U32 R97, R101, 0x2, RZ ;  /* 0x0000000265617824 */ /* 0x000fe200078e00ff */
[----:B------:R-:W-:Y:S04]  /*dc80*/  BSSY.RECONVERGENT B0, `(.L_x_342) ;  /* 0x0000030000007945 */ /* 0x000fe80003800200 */
[----:B------:R-:W-:-:S04]  /*dc90*/  SHF.R.U32.HI R97, RZ, 0x18, R97 ;  /* 0x00000018ff617819 */ /* 0x000fc80000011661 */
[----:B------:R-:W-:-:S13]  /*dca0*/  ISETP.NE.U32.AND P0, PT, R97, RZ, PT ;  /* 0x000000ff6100720c */ /* 0x000fda0003f05070 */
[----:B------:R-:W-:Y:S05]  /*dcb0*/  @P0 BRA `(.L_x_343) ;  /* 0x0000000000280947 */ /* 0x000fea0003800000 */
[----:B------:R-:W-:-:S04]  /*dcc0*/  SHF.L.U32 R64, R101, 0x1, RZ ;  /* 0x0000000165407819 */ /* 0x000fc800000006ff */
[----:B------:R-:W-:-:S13]  /*dcd0*/  ISETP.NE.AND P0, PT, R64, RZ, PT ;  /* 0x000000ff4000720c */ /* 0x000fda0003f05270 */
[----:B------:R-:W-:Y:S01]  /*dce0*/  @P0 FFMA R97, R101, 1.84467440737095516160e+19, RZ ;  /* 0x5f80000065610823 */ /* 0x000fe200000000ff */
[----:B------:R-:W-:Y:S08]  /*dcf0*/  @!P0 MUFU.RCP R99, R101 ;  /* 0x0000006500638308 */ /* 0x000ff00000001000 */
[----:B------:R-:W1:Y:S02]  /*dd00*/  @P0 MUFU.RCP R64, R97 ;  /* 0x0000006100400308 */ /* 0x000e640000001000 */
[----:B-1----:R-:W-:-:S04]  /*dd10*/  @P0 FFMA R103, R97, R64, -1 ;  /* 0xbf80000061670423 */ /* 0x002fc80000000040 */
[----:B------:R-:W-:-:S04]  /*dd20*/  @P0 FADD.FTZ R103, -R103, -RZ ;  /* 0x800000ff67670221 */ /* 0x000fc80000010100 */
[----:B------:R-:W-:-:S04]  /*dd30*/  @P0 FFMA R103, R64, R103, R64 ;  /* 0x0000006740670223 */ /* 0x000fc80000000040 */
[----:B------:R-:W-:Y:S01]  /*dd40*/  @P0 FFMA R99, R103, 1.84467440737095516160e+19, RZ ;  /* 0x5f80000067630823 */ /* 0x000fe200000000ff */
[----:B------:R-:W-:Y:S05]  /*dd50*/  BRA `(.L_x_344) ;  /* 0x0000000000887947 */ /* 0x000fea0003800000 */
.L_x_343:
[----:B------:R-:W-:-:S04]  /*dd60*/  IADD3 R64, PT, PT, R97, -0xfd, RZ ;  /* 0xffffff0361407810 */ /* 0x000fc80007ffe0ff */
[----:B------:R-:W-:-:S13]  /*dd70*/  ISETP.GT.U32.AND P0, PT, R64, 0x1, PT ;  /* 0x000000014000780c */ /* 0x000fda0003f04070 */
[----:B------:R-:W-:Y:S05]  /*dd80*/  @P0 BRA `(.L_x_345) ;  /* 0x0000000000780947 */ /* 0x000fea0003800000 */
[----:B------:R-:W-:Y:S01]  /*dd90*/  LOP3.LUT R105, R101, 0x7fffff, RZ, 0xc0, !PT ;  /* 0x007fffff65697812 */ /* 0x000fe200078ec0ff */
[----:B------:R-:W-:Y:S02]  /*dda0*/  IMAD.MOV.U32 R99, RZ, RZ, 0x3 ;  /* 0x00000003ff637424 */ /* 0x000fe400078e00ff */
[----:B------:R-:W-:Y:S01]  /*ddb0*/  VIADD R97, R97, 0xffffff04 ;  /* 0xffffff0461617836 */ /* 0x000fe20000000000 */
[----:B------:R-:W-:Y:S02]  /*ddc0*/  LOP3.LUT R105, R105, 0x3f800000, RZ, 0xfc, !PT ;  /* 0x3f80000069697812 */ /* 0x000fe400078efcff */
[----:B------:R-:W-:Y:S02]  /*ddd0*/  SHF.L.U32 R99, R99, R64, RZ ;  /* 0x0000004063637219 */ /* 0x000fe400000006ff */
[----:B------:R-:W1:Y:S02]  /*dde0*/  MUFU.RCP R104, R105 ;  /* 0x0000006900687308 */ /* 0x000e640000001000 */
[----:B-1----:R-:W-:-:S04]  /*ddf0*/  FFMA R103, R105, R104, -1 ;  /* 0xbf80000069677423 */ /* 0x002fc80000000068 */
[----:B------:R-:W-:-:S04]  /*de00*/  FADD.FTZ R103, -R103, -RZ ;  /* 0x800000ff67677221 */ /* 0x000fc80000010100 */
[CCC-:B------:R-:W-:Y:S01]  /*de10*/  FFMA.RM R106, R104.reuse, R103.reuse, R104.reuse ;  /* 0x00000067686a7223 */ /* 0x1c0fe20000004068 */
[----:B------:R-:W-:-:S04]  /*de20*/  FFMA.RP R103, R104, R103, R104 ;  /* 0x0000006768677223 */ /* 0x000fc80000008068 */
[C---:B------:R-:W-:Y:S02]  /*de30*/  LOP3.LUT R104, R106.reuse, 0x7fffff, RZ, 0xc0, !PT ;  /* 0x007fffff6a687812 */ /* 0x040fe400078ec0ff */
[----:B------:R-:W-:Y:S02]  /*de40*/  FSETP.NEU.FTZ.AND P0, PT, R106, R103, PT ;  /* 0x000000676a00720b */ /* 0x000fe40003f1d000 */
[----:B------:R-:W-:Y:S02]  /*de50*/  LOP3.LUT R104, R104, 0x800000, RZ, 0xfc, !PT ;  /* 0x0080000068687812 */ /* 0x000fe400078efcff */
[----:B------:R-:W-:Y:S02]  /*de60*/  SEL R103, RZ, 0xffffffff, !P0 ;  /* 0xffffffffff677807 */ /* 0x000fe40004000000 */
[----:B------:R-:W-:-:S03]  /*de70*/  LOP3.LUT R99, R99, R104, RZ, 0xc0, !PT ;  /* 0x0000006863637212 */ /* 0x000fc600078ec0ff */
[----:B------:R-:W-:Y:S01]  /*de80*/  IMAD.MOV R103, RZ, RZ, -R103 ;  /* 0x000000ffff677224 */ /* 0x000fe200078e0a67 */
[----:B------:R-:W-:-:S04]  /*de90*/  SHF.R.U32.HI R99, RZ, R64, R99 ;  /* 0x00000040ff637219 */ /* 0x000fc80000011663 */
[--C-:B------:R-:W-:Y:S02]  /*dea0*/  LOP3.LUT P1, RZ, R103, R64, R104.reuse, 0xf8, !PT ;  /* 0x0000004067ff7212 */ /* 0x100fe4000782f868 */
[C---:B------:R-:W-:Y:S02]  /*deb0*/  LOP3.LUT P2, RZ, R99.reuse, 0x1, RZ, 0xc0, !PT ;  /* 0x0000000163ff7812 */ /* 0x040fe4000784c0ff */
[----:B------:R-:W-:Y:S02]  /*dec0*/  LOP3.LUT P0, RZ, R99, 0x2, RZ, 0xc0, !PT ;  /* 0x0000000263ff7812 */ /* 0x000fe4000780c0ff */
[----:B------:R-:W-:Y:S02]  /*ded0*/  SHF.R.U32.HI R104, RZ, R97, R104 ;  /* 0x00000061ff687219 */ /* 0x000fe40000011668 */
[----:B------:R-:W-:-:S04]  /*dee0*/  PLOP3.LUT P0, PT, P2, P1, P0, 0xe0, 0x0 ;  /* 0x000000000000781c */ /* 0x000fc80001703c00 */
[----:B------:R-:W-:Y:S02]  /*def0*/  SEL R64, RZ, 0x1, !P0 ;  /* 0x00000001ff407807 */ /* 0x000fe40004000000 */
[----:B------:R-:W-:-:S03]  /*df00*/  LOP3.LUT P0, RZ, R101, 0x7fffff, RZ, 0xc0, !PT ;  /* 0x007fffff65ff7812 */ /* 0x000fc6000780c0ff */
[----:B------:R-:W-:-:S05]  /*df10*/  IMAD.MOV R64, RZ, RZ, -R64 ;  /* 0x000000ffff407224 */ /* 0x000fca00078e0a40 */
[----:B------:R-:W-:-:S13]  /*df20*/  ISETP.GE.AND P1, PT, R64, RZ, PT ;  /* 0x000000ff4000720c */ /* 0x000fda0003f26270 */
[----:B------:R-:W-:-:S04]  /*df30*/  @!P1 VIADD R104, R104, 0x1 ;  /* 0x0000000168689836 */ /* 0x000fc80000000000 */
[----:B------:R-:W-:-:S05]  /*df40*/  @!P0 IMAD.SHL.U32 R104, R104, 0x2, RZ ;  /* 0x0000000268688824 */ /* 0x000fca00078e00ff */
[----:B------:R-:W-:Y:S01]  /*df50*/  LOP3.LUT R99, R104, 0x80000000, R101, 0xf8, !PT ;  /* 0x8000000068637812 */ /* 0x000fe200078ef865 */
[----:B------:R-:W-:Y:S05]  /*df60*/  BRA `(.L_x_344) ;  /* 0x0000000000047947 */ /* 0x000fea0003800000 */
.L_x_345:
[----:B------:R1:W2:Y:S02]  /*df70*/  MUFU.RCP R99, R101 ;  /* 0x0000006500637308 */ /* 0x0002a40000001000 */
.L_x_344:
[----:B------:R-:W-:Y:S05]  /*df80*/  BSYNC.RECONVERGENT B0 ;  /* 0x0000000000007941 */ /* 0x000fea0003800200 */
.L_x_342:
[----:B------:R-:W-:Y:S01]  /*df90*/  HFMA2 R103, -RZ, RZ, 0, 0 ;  /* 0x00000000ff677431 */ /* 0x000fe200000001ff */
[----:B--2---:R-:W-:-:S03]  /*dfa0*/  MOV R64, R99 ;  /* 0x0000006300407202 */ /* 0x004fc60000000f00 */
[----:B-1----:R-:W-:Y:S05]  /*dfb0*/  RET.REL.NODEC R102 `(_ZN7cutlass13device_kernelINS_4gemm6kernel13GemmUniversalIN4cute5tupleIJiiiiEEENS1_10collective13CollectiveMmaINS1_35MainloopSm100TmaUmmaWarpSpecializedILi3ELi2ELi2ENS5_IJNS4_1CILi1EEESB_SB_EEEEENS5_IJNSA_ILi128EEENSA_ILi256EEENSA_ILi64EEEEEENS_10bfloat16_tENS5_IJlSB_lEEESI_SJ_NS4_8TiledMMAINS4_8MMA_AtomIJNS4_20SM100_MMA_F16BF16_SSISI_SI_fLi128ELi256ELNS4_4UMMA5MajorE0ELSO_0ELNSN_7ScaleInE0ELSP_0EEEEEENS4_6LayoutISC_NS5_IJNSA_ILi0EEEST_ST_EEEEENS5_IJNS4_10UnderscoreESW_SW_EEEEENS4_13SM90_TMA_LOADENS4_14ComposedLayoutINS4_7SwizzleILi3ELi4ELi3EEENS4_18smem_ptr_flag_bitsILi16EEENSS_INS5_IJNSA_ILi8EEESG_EEENS5_IJSG_SB_EEEEEEEvNS4_8identityESZ_S19_vS1A_EENS_8epilogue10collective18CollectiveEpilogueINS1C_23Sm100TmaWarpSpecializedILi4ELi2ELi64ELb1ELb0EEEJSH_NS5_IJNSS_ISE_SB_EENSS_ISG_SB_EEEEESI_SJ_SI_SJ_NS1C_6fusion15FusionCallbacksIS1G_NS1K_13LinCombEltActINS1C_6thread7SigmoidESI_fSI_fLNS_15FloatRoundStyleE2EEESH_S1J_JEEENS4_5SM1004TMEM4LOAD26SM100_TMEM_LOAD_32dp32b64xESZ_S19_NS4_39AutoVectorizingCopyWithAssumedAlignmentILi128EEENS4_14SM90_TMA_STOREES19_S1X_S1X_EEEvvEEEEvNT_6ParamsE) ;  /* 0xffffff2066107950 */ /* 0x002fea0003c3ffff */
.L_x_346:
[----:B------:R-:W-:-:S00]  /*dfc0*/  BRA `(.L_x_346) ;  /* 0xfffffffc00fc7947 */ /* 0x000fc0000383ffff */
[----:B------:R-:W-:-:S00]  /*dfd0*/  NOP ;  /* 0x0000000000007918 */ /* 0x000fc00000000000 */
        /* <DEDUP_REMOVED lines=10> */
.L_x_347:


//--------------------- .nv.global.init           --------------------------
	.section	.nv.global.init,"aw",@progbits
.nv.global.init:
	.type		$str$27,@object
	.size		$str$27,($str$28 - $str$27)
$str$27:
        /*0000*/ 	.byte	0x28, 0x61, 0x64, 0x64, 0x72, 0x65, 0x73, 0x73, 0x20, 0x26, 0x20, 0x6d, 0x61, 0x73, 0x6b, 0x29
        /*0010*/ 	.byte	0x20, 0x3d, 0x3d, 0x20, 0x30, 0x00
	.type		$str$28,@object
	.size		$str$28,($str$26 - $str$28)
$str$28:
        /*0016*/ 	.byte	0x2f, 0x74, 0x6d, 0x70, 0x2f, 0x63, 0x75, 0x74, 0x6c, 0x61, 0x73, 0x73, 0x5f, 0x73, 0x77, 0x65
        /*0026*/ 	.byte	0x65, 0x70, 0x5f, 0x73, 0x72, 0x63, 0x2f, 0x69, 0x6e, 0x63, 0x6c, 0x75, 0x64, 0x65, 0x2f, 0x63
        /*0036*/ 	.byte	0x75, 0x74, 0x65, 0x2f, 0x70, 0x6f, 0x69, 0x6e, 0x74, 0x65, 0x72, 0x5f, 0x66, 0x6c, 0x61, 0x67
        /*0046*/ 	.byte	0x67, 0x65, 0x64, 0x2e, 0x68, 0x70, 0x70, 0x00
	.type		$str$26,@object
	.size		$str$26,($str$25 - $str$26)
$str$26:
        /*004e*/ 	.byte	0x2f, 0x74, 0x6d, 0x70, 0x2f, 0x63, 0x75, 0x74, 0x6c, 0x61, 0x73, 0x73, 0x5f, 0x73, 0x77, 0x65
        /*005e*/ 	.byte	0x65, 0x70, 0x5f, 0x73, 0x72, 0x63, 0x2f, 0x69, 0x6e, 0x63, 0x6c, 0x75, 0x64, 0x65, 0x2f, 0x63
        /*006e*/ 	.byte	0x75, 0x74, 0x65, 0x2f, 0x61, 0x74, 0x6f, 0x6d, 0x2f, 0x63, 0x6f, 0x70, 0x79, 0x5f, 0x74, 0x72
        /*007e*/ 	.byte	0x61, 0x69, 0x74, 0x73, 0x5f, 0x73, 0x6d, 0x31, 0x30, 0x30, 0x2e, 0x68, 0x70, 0x70, 0x00
	.type		$str$25,@object
	.size		$str$25,(__unnamed_1 - $str$25)
$str$25:
        /*008d*/ 	.byte	0x28, 0x28, 0x75, 0x69, 0x6e, 0x74, 0x33, 0x32, 0x5f, 0x74, 0x28, 0x74, 0x68, 0x72, 0x65, 0x61
        /*009d*/ 	.byte	0x64, 0x49, 0x64, 0x78, 0x2e, 0x78, 0x29, 0x20, 0x2f, 0x20, 0x33, 0x32, 0x29, 0x20, 0x25, 0x20
        /*00ad*/ 	.byte	0x34, 0x29, 0x20, 0x3d, 0x3d, 0x20, 0x28, 0x28, 0x28, 0x74, 0x6d, 0x65, 0x6d, 0x5f, 0x61, 0x64
        /*00bd*/ 	.byte	0x64, 0x72, 0x20, 0x3e, 0x3e, 0x20, 0x31, 0x36, 0x29, 0x20, 0x2f, 0x20, 0x33, 0x32, 0x29, 0x20
        /*00cd*/ 	.byte	0x25, 0x20, 0x34, 0x29, 0x00
	.type		__unnamed_1,@object
	.size		__unnamed_1,(__unnamed_2 - __unnamed_1)
__unnamed_1:
        /*00d2*/ 	.byte	0x61, 0x75, 0x74, 0x6f, 0x20, 0x63, 0x75, 0x74, 0x65, 0x3a, 0x3a, 0x61, 0x73, 0x5f, 0x70, 0x6f
        /* <DEDUP_REMOVED lines=24> */
        /*0262*/ 	.byte	0x38, 0x31, 0x39, 0x32, 0x3e, 0x3e, 0x3e, 0x3e, 0x5d, 0x00
	.type		__unnamed_2,@object
	.size		__unnamed_2,(.L_2 - __unnamed_2)
__unnamed_2:
        /* <DEDUP_REMOVED lines=43> */
        /*051c*/ 	.byte	0x74, 0x65, 0x3a, 0x3a, 0x43, 0x3c, 0x30, 0x3e, 0x3e, 0x3e, 0x3e, 0x5d, 0x00
.L_2:


//--------------------- .nv.shared._ZN7cutlass13device_kernelINS_4gemm6kernel13GemmUniversalIN4cute5tupleIJiiiiEEENS1_10collective13CollectiveMmaINS1_35MainloopSm100TmaUmmaWarpSpecializedILi3ELi2ELi2ENS5_IJNS4_1CILi1EEESB_SB_EEEEENS5_IJNSA_ILi128EEENSA_ILi256EEENSA_ILi64EEEEEENS_10bfloat16_tENS5_IJlSB_lEEESI_SJ_NS4_8TiledMMAINS4_8MMA_AtomIJNS4_20SM100_MMA_F16BF16_SSISI_SI_fLi128ELi256ELNS4_4UMMA5MajorE0ELSO_0ELNSN_7ScaleInE0ELSP_0EEEEEENS4_6LayoutISC_NS5_IJNSA_ILi0EEEST_ST_EEEEENS5_IJNS4_10UnderscoreESW_SW_EEEEENS4_13SM90_TMA_LOADENS4_14ComposedLayoutINS4_7SwizzleILi3ELi4ELi3EEENS4_18smem_ptr_flag_bitsILi16EEENSS_INS5_IJNSA_ILi8EEESG_EEENS5_IJSG_SB_EEEEEEEvNS4_8identityESZ_S19_vS1A_EENS_8epilogue10collective18CollectiveEpilogueINS1C_23Sm100TmaWarpSpecializedILi4ELi2ELi64ELb1ELb0EEEJSH_NS5_IJNSS_ISE_SB_EENSS_ISG_SB_EEEEESI_SJ_SI_SJ_NS1C_6fusion15FusionCallbacksIS1G_NS1K_13LinCombEltActINS1C_6thread7SigmoidESI_fSI_fLNS_15FloatRoundStyleE2EEESH_S1J_JEEENS4_5SM1004TMEM4LOAD26SM100_TMEM_LOAD_32dp32b64xESZ_S19_NS4_39AutoVectorizingCopyWithAssumedAlignmentILi128EEENS4_14SM90_TMA_STOREES19_S1X_S1X_EEEvvEEEEvNT_6ParamsE --------------------------
	.section	.nv.shared._ZN7cutlass13device_kernelINS_4gemm6kernel13GemmUniversalIN4cute5tupleIJiiiiEEENS1_10collective13CollectiveMmaINS1_35MainloopSm100TmaUmmaWarpSpecializedILi3ELi2ELi2ENS5_IJNS4_1CILi1EEESB_SB_EEEEENS5_IJNSA_ILi128EEENSA_ILi256EEENSA_ILi64EEEEEENS_10bfloat16_tENS5_IJlSB_lEEESI_SJ_NS4_8TiledMMAINS4_8MMA_AtomIJNS4_20SM100_MMA_F16BF16_SSISI_SI_fLi128ELi256ELNS4_4UMMA5MajorE0ELSO_0ELNSN_7ScaleInE0ELSP_0EEEEEENS4_6LayoutISC_NS5_IJNSA_ILi0EEEST_ST_EEEEENS5_IJNS4_10UnderscoreESW_SW_EEEEENS4_13SM90_TMA_LOADENS4_14ComposedLayoutINS4_7SwizzleILi3ELi4ELi3EEENS4_18smem_ptr_flag_bitsILi16EEENSS_INS5_IJNSA_ILi8EEESG_EEENS5_IJSG_SB_EEEEEEEvNS4_8identityESZ_S19_vS1A_EENS_8epilogue10collective18CollectiveEpilogueINS1C_23Sm100TmaWarpSpecializedILi4ELi2ELi64ELb1ELb0EEEJSH_NS5_IJNSS_ISE_SB_EENSS_ISG_SB_EEEEESI_SJ_SI_SJ_NS1C_6fusion15FusionCallbacksIS1G_NS1K_13LinCombEltActINS1C_6thread7SigmoidESI_fSI_fLNS_15FloatRoundStyleE2EEESH_S1J_JEEENS4_5SM1004TMEM4LOAD26SM100_TMEM_LOAD_32dp32b64xESZ_S19_NS4_39AutoVectorizingCopyWithAssumedAlignmentILi128EEENS4_14SM90_TMA_STOREES19_S1X_S1X_EEEvvEEEEvNT_6ParamsE,"aw",@nobits
	.sectionflags	@""
	.align	16
	.zero		1024


//--------------------- .nv.shared.reserved.0     --------------------------
	.section	.nv.shared.reserved.0,"aw",@nobits
	.weak		__nv_reservedSMEM_offset_0_alias
	.size		__nv_reservedSMEM_offset_0_alias, 0, 64
	.other		__nv_reservedSMEM_offset_0_alias,@"STO_CUDA_RESERVED_SHARED STV_DEFAULT"
__nv_reservedSMEM_offset_0_alias:
	.zero		0
.nv.shared.reserved.0:
	.zero		64
	.weak		__nv_reservedSMEM_tcgen05_partition
	.type		__nv_reservedSMEM_tcgen05_partition,@object
	.size		__nv_reservedSMEM_tcgen05_partition,(.L_0 - __nv_reservedSMEM_tcgen05_partition)
__nv_reservedSMEM_tcgen05_partition:
	.zero		32
.L_0:


//--------------------- .nv.global                --------------------------
	.section	.nv.global,"aw",@nobits
.nv.global:
	.type		_ZN39_INTERNAL_74ad3de6_4_k_cu_cb6c7bf4_29834cute1_E,@object
	.size		_ZN39_INTERNAL_74ad3de6_4_k_cu_cb6c7bf4_29834cute1_E,(_ZN39_INTERNAL_74ad3de6_4_k_cu_cb6c7bf4_29834cuda3std3__45__cpo6cbeginE - _ZN39_INTERNAL_74ad3de6_4_k_cu_cb6c7bf4_29834cute1_E)
_ZN39_INTERNAL_74ad3de6_4_k_cu_cb6c7bf4_29834cute1_E:
	.zero		1
	.type		_ZN39_INTERNAL_74ad3de6_4_k_cu_cb6c7bf4_29834cuda3std3__45__cpo6cbeginE,@object
	.size		_ZN39_INTERNAL_74ad3de6_4_k_cu_cb6c7bf4_29834cuda3std3__45__cpo6cbeginE,(_ZN39_INTERNAL_74ad3de6_4_k_cu_cb6c7bf4_29834cuda3std3__48in_placeE - _ZN39_INTERNAL_74ad3de6_4_k_cu_cb6c7bf4_29834cuda3std3__45__cpo6cbeginE)
_ZN39_INTERNAL_74ad3de6_4_k_cu_cb6c7bf4_29834cuda3std3__45__cpo6cbeginE:
	.zero		1
	.type		_ZN39_INTERNAL_74ad3de6_4_k_cu_cb6c7bf4_29834cuda3std3__48in_placeE,@object
	.size		_ZN39_INTERNAL_74ad3de6_4_k_cu_cb6c7bf4_29834cuda3std3__48in_placeE,(_ZN39_INTERNAL_74ad3de6_4_k_cu_cb6c7bf4_29834cuda3std6ranges3__45__cpo9iter_moveE - _ZN39_INTERNAL_74ad3de6_4_k_cu_cb6c7bf4_29834cuda3std3__48in_placeE)
_ZN39_INTERNAL_74ad3de6_4_k_cu_cb6c7bf4_29834cuda3std3__48in_placeE:
	.zero		1
	.type		_ZN39_INTERNAL_74ad3de6_4_k_cu_cb6c7bf4_29834cuda3std6ranges3__45__cpo9iter_moveE,@object
	.size		_ZN39_INTERNAL_74ad3de6_4_k_cu_cb6c7bf4_29834cuda3std6ranges3__45__cpo9iter_moveE,(_ZN39_INTERNAL_74ad3de6_4_k_cu_cb6c7bf4_29834cuda3std3__45__cpo5beginE - _ZN39_INTERNAL_74ad3de6_4_k_cu_cb6c7bf4_29834cuda3std6ranges3__45__cpo9iter_moveE)
_ZN39_INTERNAL_74ad3de6_4_k_cu_cb6c7bf4_29834cuda3std6ranges3__45__cpo9iter_moveE:
	.zero		1
	.type		_ZN39_INTERNAL_74ad3de6_4_k_cu_cb6c7bf4_29834cuda3std3__45__cpo5beginE,@object
	.size		_ZN39_INTERNAL_74ad3de6_4_k_cu_cb6c7bf4_29834cuda3std3__45__cpo5beginE,(_ZN39_INTERNAL_74ad3de6_4_k_cu_cb6c7bf4_29834cuda3std3__441_GLOBAL__N__74ad3de6_4_k_cu_cb6c7bf4_29836ignoreE - _ZN39_INTERNAL_74ad3de6_4_k_cu_cb6c7bf4_29834cuda3std3__45__cpo5beginE)
_ZN39_INTERNAL_74ad3de6_4_k_cu_cb6c7bf4_29834cuda3std3__45__cpo5beginE:
	.zero		1
	.type		_ZN39_INTERNAL_74ad3de6_4_k_cu_cb6c7bf4_29834cuda3std3__441_GLOBAL__N__74ad3de6_4_k_cu_cb6c7bf4_29836ignoreE,@object
	.size		_ZN39_INTERNAL_74ad3de6_4_k_cu_cb6c7bf4_29834cuda3std3__441_GLOBAL__N__74ad3de6_4_k_cu_cb6c7bf4_29836ignoreE,(_ZN39_INTERNAL_74ad3de6_4_k_cu_cb6c7bf4_29834cute7productE - _ZN39_INTERNAL_74ad3de6_4_k_cu_cb6c7bf4_29834cuda3std3__441_GLOBAL__N__74ad3de6_4_k_cu_cb6c7bf4_29836ignoreE)
_ZN39_INTERNAL_74ad3de6_4_k_cu_cb6c7bf4_29834cuda3std3__441_GLOBAL__N__74ad3de6_4_k_cu_cb6c7bf4_29836ignoreE:
	.zero		1
	.type		_ZN39_INTERNAL_74ad3de6_4_k_cu_cb6c7bf4_29834cute7productE,@object
	.size		_ZN39_INTERNAL_74ad3de6_4_k_cu_cb6c7bf4_29834cute7productE,(_ZN39_INTERNAL_74ad3de6_4_k_cu_cb6c7bf4_29834cuda3std3__45__cpo3endE - _ZN39_INTERNAL_74ad3de6_4_k_cu_cb6c7bf4_29834cute7productE)
_ZN39_INTERNAL_74ad3de6_4_k_cu_cb6c7bf4_29834cute7productE:
	.zero		1
	.type		_ZN39_INTERNAL_74ad3de6_4_k_cu_cb6c7bf4_29834cuda3std3__45__cpo3endE,@object
	.size		_ZN39_INTERNAL_74ad3de6_4_k_cu_cb6c7bf4_29834cuda3std3__45__cpo3endE,(_ZN39_INTERNAL_74ad3de6_4_k_cu_cb6c7bf4_29834cuda3std3__419piecewise_constructE - _ZN39_INTERNAL_74ad3de6_4_k_cu_cb6c7bf4_29834cuda3std3__45__cpo3endE)
_ZN39_INTERNAL_74ad3de6_4_k_cu_cb6c7bf4_29834cuda3std3__45__cpo3endE:
	.zero		1
	.type		_ZN39_INTERNAL_74ad3de6_4_k_cu_cb6c7bf4_29834cuda3std3__419piecewise_constructE,@object
	.size		_ZN39_INTERNAL_74ad3de6_4_k_cu_cb6c7bf4_29834cuda3std3__419piecewise_constructE,(_ZN39_INTERNAL_74ad3de6_4_k_cu_cb6c7bf4_29834cuda3std3__45__cpo4cendE - _ZN39_INTERNAL_74ad3de6_4_k_cu_cb6c7bf4_29834cuda3std3__419piecewise_constructE)
_ZN39_INTERNAL_74ad3de6_4_k_cu_cb6c7bf4_29834cuda3std3__419piecewise_constructE:
	.zero		1
	.type		_ZN39_INTERNAL_74ad3de6_4_k_cu_cb6c7bf4_29834cuda3std3__45__cpo4cendE,@object
	.size		_ZN39_INTERNAL_74ad3de6_4_k_cu_cb6c7bf4_29834cuda3std3__45__cpo4cendE,(_ZN39_INTERNAL_74ad3de6_4_k_cu_cb6c7bf4_29834cuda3std6ranges3__45__cpo4swapE - _ZN39_INTERNAL_74ad3de6_4_k_cu_cb6c7bf4_29834cuda3std3__45__cpo4cendE)
_ZN39_INTERNAL_74ad3de6_4_k_cu_cb6c7bf4_29834cuda3std3__45__cpo4cendE:
	.zero		1
	.type		_ZN39_INTERNAL_74ad3de6_4_k_cu_cb6c7bf4_29834cuda3std6ranges3__45__cpo4swapE,@object
	.size		_ZN39_INTERNAL_74ad3de6_4_k_cu_cb6c7bf4_29834cuda3std6ranges3__45__cpo4swapE,(.L_10 - _ZN39_INTERNAL_74ad3de6_4_k_cu_cb6c7bf4_29834cuda3std6ranges3__45__cpo4swapE)
_ZN39_INTERNAL_74ad3de6_4_k_cu_cb6c7bf4_29834cuda3std6ranges3__45__cpo4swapE:
	.zero		1
.L_10:


//--------------------- .nv.constant0._ZN7cutlass13device_kernelINS_4gemm6kernel13GemmUniversalIN4cute5tupleIJiiiiEEENS1_10collective13CollectiveMmaINS1_35MainloopSm100TmaUmmaWarpSpecializedILi3ELi2ELi2ENS5_IJNS4_1CILi1EEESB_SB_EEEEENS5_IJNSA_ILi128EEENSA_ILi256EEENSA_ILi64EEEEEENS_10bfloat16_tENS5_IJlSB_lEEESI_SJ_NS4_8TiledMMAINS4_8MMA_AtomIJNS4_20SM100_MMA_F16BF16_SSISI_SI_fLi128ELi256ELNS4_4UMMA5MajorE0ELSO_0ELNSN_7ScaleInE0ELSP_0EEEEEENS4_6LayoutISC_NS5_IJNSA_ILi0EEEST_ST_EEEEENS5_IJNS4_10UnderscoreESW_SW_EEEEENS4_13SM90_TMA_LOADENS4_14ComposedLayoutINS4_7SwizzleILi3ELi4ELi3EEENS4_18smem_ptr_flag_bitsILi16EEENSS_INS5_IJNSA_ILi8EEESG_EEENS5_IJSG_SB_EEEEEEEvNS4_8identityESZ_S19_vS1A_EENS_8epilogue10collective18CollectiveEpilogueINS1C_23Sm100TmaWarpSpecializedILi4ELi2ELi64ELb1ELb0EEEJSH_NS5_IJNSS_ISE_SB_EENSS_ISG_SB_EEEEESI_SJ_SI_SJ_NS1C_6fusion15FusionCallbacksIS1G_NS1K_13LinCombEltActINS1C_6thread7SigmoidESI_fSI_fLNS_15FloatRoundStyleE2EEESH_S1J_JEEENS4_5SM1004TMEM4LOAD26SM100_TMEM_LOAD_32dp32b64xESZ_S19_NS4_39AutoVectorizingCopyWithAssumedAlignmentILi128EEENS4_14SM90_TMA_STOREES19_S1X_S1X_EEEvvEEEEvNT_6ParamsE --------------------------
	.section	.nv.constant0._ZN7cutlass13device_kernelINS_4gemm6kernel13GemmUniversalIN4cute5tupleIJiiiiEEENS1_10collective13CollectiveMmaINS1_35MainloopSm100TmaUmmaWarpSpecializedILi3ELi2ELi2ENS5_IJNS4_1CILi1EEESB_SB_EEEEENS5_IJNSA_ILi128EEENSA_ILi256EEENSA_ILi64EEEEEENS_10bfloat16_tENS5_IJlSB_lEEESI_SJ_NS4_8TiledMMAINS4_8MMA_AtomIJNS4_20SM100_MMA_F16BF16_SSISI_SI_fLi128ELi256ELNS4_4UMMA5MajorE0ELSO_0ELNSN_7ScaleInE0ELSP_0EEEEEENS4_6LayoutISC_NS5_IJNSA_ILi0EEEST_ST_EEEEENS5_IJNS4_10UnderscoreESW_SW_EEEEENS4_13SM90_TMA_LOADENS4_14ComposedLayoutINS4_7SwizzleILi3ELi4ELi3EEENS4_18smem_ptr_flag_bitsILi16EEENSS_INS5_IJNSA_ILi8EEESG_EEENS5_IJSG_SB_EEEEEEEvNS4_8identityESZ_S19_vS1A_EENS_8epilogue10collective18CollectiveEpilogueINS1C_23Sm100TmaWarpSpecializedILi4ELi2ELi64ELb1ELb0EEEJSH_NS5_IJNSS_ISE_SB_EENSS_ISG_SB_EEEEESI_SJ_SI_SJ_NS1C_6fusion15FusionCallbacksIS1G_NS1K_13LinCombEltActINS1C_6thread7SigmoidESI_fSI_fLNS_15FloatRoundStyleE2EEESH_S1J_JEEENS4_5SM1004TMEM4LOAD26SM100_TMEM_LOAD_32dp32b64xESZ_S19_NS4_39AutoVectorizingCopyWithAssumedAlignmentILi128EEENS4_14SM90_TMA_STOREES19_S1X_S1X_EEEvvEEEEvNT_6ParamsE,"a",@progbits
	.sectionflags	@""
	.align	4
.nv.constant0._ZN7cutlass13device_kernelINS_4gemm6kernel13GemmUniversalIN4cute5tupleIJiiiiEEENS1_10collective13CollectiveMmaINS1_35MainloopSm100TmaUmmaWarpSpecializedILi3ELi2ELi2ENS5_IJNS4_1CILi1EEESB_SB_EEEEENS5_IJNSA_ILi128EEENSA_ILi256EEENSA_ILi64EEEEEENS_10bfloat16_tENS5_IJlSB_lEEESI_SJ_NS4_8TiledMMAINS4_8MMA_AtomIJNS4_20SM100_MMA_F16BF16_SSISI_SI_fLi128ELi256ELNS4_4UMMA5MajorE0ELSO_0ELNSN_7ScaleInE0ELSP_0EEEEEENS4_6LayoutISC_NS5_IJNSA_ILi0EEEST_ST_EEEEENS5_IJNS4_10UnderscoreESW_SW_EEEEENS4_13SM90_TMA_LOADENS4_14ComposedLayoutINS4_7SwizzleILi3ELi4ELi3EEENS4_18smem_ptr_flag_bitsILi16EEENSS_INS5_IJNSA_ILi8EEESG_EEENS5_IJSG_SB_EEEEEEEvNS4_8identityESZ_S19_vS1A_EENS_8epilogue10collective18CollectiveEpilogueINS1C_23Sm100TmaWarpSpecializedILi4ELi2ELi64ELb1ELb0EEEJSH_NS5_IJNSS_ISE_SB_EENSS_ISG_SB_EEEEESI_SJ_SI_SJ_NS1C_6fusion15FusionCallbacksIS1G_NS1K_13LinCombEltActINS1C_6thread7SigmoidESI_fSI_fLNS_15FloatRoundStyleE2EEESH_S1J_JEEENS4_5SM1004TMEM4LOAD26SM100_TMEM_LOAD_32dp32b64xESZ_S19_NS4_39AutoVectorizingCopyWithAssumedAlignmentILi128EEENS4_14SM90_TMA_STOREES19_S1X_S1X_EEEvvEEEEvNT_6ParamsE:
	.zero		2944


//--------------------- SYMBOLS --------------------------

	.type		.nv.reservedSmem.offset0,@object
	.size		.nv.reservedSmem.offset0,0x4
	.type		.nv.reservedSmem.cap,@object
	.size		.nv.reservedSmem.cap,0x4
	.type		__assertfail,@function
